	.target	sm_90a

	.elftype	@"ET_EXEC"


//--------------------- .note.nv.tkinfo           --------------------------
	.section	.note.nv.tkinfo,"",@"SHT_NOTE"
	.sectionflags	@"SHF_NOTE_NV_TKINFO"
	.tkinfo
        /*0018*/ 	.word	0x00000002
        /*0030*/ 	.string	""
        /*0030*/ 	.string	"ptxas"
        /*0030*/ 	.string	"Cuda compilation tools, release 13.0, V13.0.88"
        /*0030*/ 	.string	"Build cuda_13.0.r13.0/compiler.36424714_0"
        /*0030*/ 	.string	"-arch sm_90a -m 64 "



//--------------------- .note.nv.cuinfo           --------------------------
	.section	.note.nv.cuinfo,"",@"SHT_NOTE"
	.sectionflags	@"SHF_NOTE_NV_CUINFO"
        /*0018*/ 	.short	0x0002
        /*001a*/ 	.short	0x005a
        /*001c*/ 	.short	0x0082
	.zero		2


//--------------------- .nv.info                  --------------------------
	.section	.nv.info,"",@"SHT_CUDA_INFO"
	.align	4


	//----- nvinfo : EIATTR_REGCOUNT
	.align		4
        /*0000*/ 	.byte	0x04, 0x2f
        /*0002*/ 	.short	(.L_29 - .L_28)
	.align		4
.L_28:
        /*0004*/ 	.word	index@(_Z15rms_norm_kernelILi1EEvPKvPK6__halfPvffiibbb)
        /*0008*/ 	.word	0x00000010


	//----- nvinfo : EIATTR_FRAME_SIZE
	.align		4
.L_29:
        /*000c*/ 	.byte	0x04, 0x11
        /*000e*/ 	.short	(.L_31 - .L_30)
	.align		4
.L_30:
        /*0010*/ 	.word	index@(_Z15rms_norm_kernelILi1EEvPKvPK6__halfPvffiibbb)
        /*0014*/ 	.word	0x00000000


	//----- nvinfo : EIATTR_REGCOUNT
	.align		4
.L_31:
        /*0018*/ 	.byte	0x04, 0x2f
        /*001a*/ 	.short	(.L_33 - .L_32)
	.align		4
.L_32:
        /*001c*/ 	.word	index@(_Z15rms_norm_kernelILi2EEvPKvPK6__halfPvffiibbb)
        /*0020*/ 	.word	0x00000014


	//----- nvinfo : EIATTR_FRAME_SIZE
	.align		4
.L_33:
        /*0024*/ 	.byte	0x04, 0x11
        /*0026*/ 	.short	(.L_35 - .L_34)
	.align		4
.L_34:
        /*0028*/ 	.word	index@(_Z15rms_norm_kernelILi2EEvPKvPK6__halfPvffiibbb)
        /*002c*/ 	.word	0x00000000


	//----- nvinfo : EIATTR_REGCOUNT
	.align		4
.L_35:
        /*0030*/ 	.byte	0x04, 0x2f
        /*0032*/ 	.short	(.L_37 - .L_36)
	.align		4
.L_36:
        /*0034*/ 	.word	index@(_Z15rms_norm_kernelILi3EEvPKvPK6__halfPvffiibbb)
        /*0038*/ 	.word	0x00000015


	//----- nvinfo : EIATTR_FRAME_SIZE
	.align		4
.L_37:
        /*003c*/ 	.byte	0x04, 0x11
        /*003e*/ 	.short	(.L_39 - .L_38)
	.align		4
.L_38:
        /*0040*/ 	.word	index@(_Z15rms_norm_kernelILi3EEvPKvPK6__halfPvffiibbb)
        /*0044*/ 	.word	0x00000000


	//----- nvinfo : EIATTR_REGCOUNT
	.align		4
.L_39:
        /*0048*/ 	.byte	0x04, 0x2f
        /*004a*/ 	.short	(.L_41 - .L_40)
	.align		4
.L_40:
        /*004c*/ 	.word	index@(_Z15rms_norm_kernelILi4EEvPKvPK6__halfPvffiibbb)
        /*0050*/ 	.word	0x00000018


	//----- nvinfo : EIATTR_FRAME_SIZE
	.align		4
.L_41:
        /*0054*/ 	.byte	0x04, 0x11
        /*0056*/ 	.short	(.L_43 - .L_42)
	.align		4
.L_42:
        /*0058*/ 	.word	index@(_Z15rms_norm_kernelILi4EEvPKvPK6__halfPvffiibbb)
        /*005c*/ 	.word	0x00000000


	//----- nvinfo : EIATTR_REGCOUNT
	.align		4
.L_43:
        /*0060*/ 	.byte	0x04, 0x2f
        /*0062*/ 	.short	(.L_45 - .L_44)
	.align		4
.L_44:
        /*0064*/ 	.word	index@(_Z15rms_norm_kernelILi5EEvPKvPK6__halfPvffiibbb)
        /*0068*/ 	.word	0x0000001a


	//----- nvinfo : EIATTR_FRAME_SIZE
	.align		4
.L_45:
        /*006c*/ 	.byte	0x04, 0x11
        /*006e*/ 	.short	(.L_47 - .L_46)
	.align		4
.L_46:
        /*0070*/ 	.word	index@(_Z15rms_norm_kernelILi5EEvPKvPK6__halfPvffiibbb)
        /*0074*/ 	.word	0x00000000


	//----- nvinfo : EIATTR_REGCOUNT
	.align		4
.L_47:
        /*0078*/ 	.byte	0x04, 0x2f
        /*007a*/ 	.short	(.L_49 - .L_48)
	.align		4
.L_48:
        /*007c*/ 	.word	index@(_Z15rms_norm_kernelILi6EEvPKvPK6__halfPvffiibbb)
        /*0080*/ 	.word	0x0000001b


	//----- nvinfo : EIATTR_FRAME_SIZE
	.align		4
.L_49:
        /*0084*/ 	.byte	0x04, 0x11
        /*0086*/ 	.short	(.L_51 - .L_50)
	.align		4
.L_50:
        /*0088*/ 	.word	index@(_Z15rms_norm_kernelILi6EEvPKvPK6__halfPvffiibbb)
        /*008c*/ 	.word	0x00000000


	//----- nvinfo : EIATTR_REGCOUNT
	.align		4
.L_51:
        /*0090*/ 	.byte	0x04, 0x2f
        /*0092*/ 	.short	(.L_53 - .L_52)
	.align		4
.L_52:
        /*0094*/ 	.word	index@(_Z15rms_norm_kernelILi7EEvPKvPK6__halfPvffiibbb)
        /*0098*/ 	.word	0x0000001e


	//----- nvinfo : EIATTR_FRAME_SIZE
	.align		4
.L_53:
        /*009c*/ 	.byte	0x04, 0x11
        /*009e*/ 	.short	(.L_55 - .L_54)
	.align		4
.L_54:
        /*00a0*/ 	.word	index@(_Z15rms_norm_kernelILi7EEvPKvPK6__halfPvffiibbb)
        /*00a4*/ 	.word	0x00000000


	//----- nvinfo : EIATTR_REGCOUNT
	.align		4
.L_55:
        /*00a8*/ 	.byte	0x04, 0x2f
        /*00aa*/ 	.short	(.L_57 - .L_56)
	.align		4
.L_56:
        /*00ac*/ 	.word	index@(_Z15rms_norm_kernelILi8EEvPKvPK6__halfPvffiibbb)
        /*00b0*/ 	.word	0x00000020


	//----- nvinfo : EIATTR_FRAME_SIZE
	.align		4
.L_57:
        /*00b4*/ 	.byte	0x04, 0x11
        /*00b6*/ 	.short	(.L_59 - .L_58)
	.align		4
.L_58:
        /*00b8*/ 	.word	index@(_Z15rms_norm_kernelILi8EEvPKvPK6__halfPvffiibbb)
        /*00bc*/ 	.word	0x00000000


	//----- nvinfo : EIATTR_REGCOUNT
	.align		4
.L_59:
        /*00c0*/ 	.byte	0x04, 0x2f
        /*00c2*/ 	.short	(.L_61 - .L_60)
	.align		4
.L_60:
        /*00c4*/ 	.word	index@(_Z15rms_norm_kernelILi9EEvPKvPK6__halfPvffiibbb)
        /*00c8*/ 	.word	0x00000020


	//----- nvinfo : EIATTR_FRAME_SIZE
	.align		4
.L_61:
        /*00cc*/ 	.byte	0x04, 0x11
        /*00ce*/ 	.short	(.L_63 - .L_62)
	.align		4
.L_62:
        /*00d0*/ 	.word	index@(_Z15rms_norm_kernelILi9EEvPKvPK6__halfPvffiibbb)
        /*00d4*/ 	.word	0x00000000


	//----- nvinfo : EIATTR_REGCOUNT
	.align		4
.L_63:
        /*00d8*/ 	.byte	0x04, 0x2f
        /*00da*/ 	.short	(.L_65 - .L_64)
	.align		4
.L_64:
        /*00dc*/ 	.word	index@(_Z15rms_norm_kernelILi10EEvPKvPK6__halfPvffiibbb)
        /*00e0*/ 	.word	0x00000020


	//----- nvinfo : EIATTR_FRAME_SIZE
	.align		4
.L_65:
        /*00e4*/ 	.byte	0x04, 0x11
        /*00e6*/ 	.short	(.L_67 - .L_66)
	.align		4
.L_66:
        /*00e8*/ 	.word	index@(_Z15rms_norm_kernelILi10EEvPKvPK6__halfPvffiibbb)
        /*00ec*/ 	.word	0x00000000


	//----- nvinfo : EIATTR_REGCOUNT
	.align		4
.L_67:
        /*00f0*/ 	.byte	0x04, 0x2f
        /*00f2*/ 	.short	(.L_69 - .L_68)
	.align		4
.L_68:
        /*00f4*/ 	.word	index@(_Z15rms_norm_kernelILi11EEvPKvPK6__halfPvffiibbb)
        /*00f8*/ 	.word	0x00000026


	//----- nvinfo : EIATTR_FRAME_SIZE
	.align		4
.L_69:
        /*00fc*/ 	.byte	0x04, 0x11
        /*00fe*/ 	.short	(.L_71 - .L_70)
	.align		4
.L_70:
        /*0100*/ 	.word	index@(_Z15rms_norm_kernelILi11EEvPKvPK6__halfPvffiibbb)
        /*0104*/ 	.word	0x00000000


	//----- nvinfo : EIATTR_REGCOUNT
	.align		4
.L_71:
        /*0108*/ 	.byte	0x04, 0x2f
        /*010a*/ 	.short	(.L_73 - .L_72)
	.align		4
.L_72:
        /*010c*/ 	.word	index@(_Z15rms_norm_kernelILi12EEvPKvPK6__halfPvffiibbb)
        /*0110*/ 	.word	0x00000027


	//----- nvinfo : EIATTR_FRAME_SIZE
	.align		4
.L_73:
        /*0114*/ 	.byte	0x04, 0x11
        /*0116*/ 	.short	(.L_75 - .L_74)
	.align		4
.L_74:
        /*0118*/ 	.word	index@(_Z15rms_norm_kernelILi12EEvPKvPK6__halfPvffiibbb)
        /*011c*/ 	.word	0x00000000


	//----- nvinfo : EIATTR_REGCOUNT
	.align		4
.L_75:
        /*0120*/ 	.byte	0x04, 0x2f
        /*0122*/ 	.short	(.L_77 - .L_76)
	.align		4
.L_76:
        /*0124*/ 	.word	index@(_Z15rms_norm_kernelILi13EEvPKvPK6__halfPvffiibbb)
        /*0128*/ 	.word	0x00000027


	//----- nvinfo : EIATTR_FRAME_SIZE
	.align		4
.L_77:
        /*012c*/ 	.byte	0x04, 0x11
        /*012e*/ 	.short	(.L_79 - .L_78)
	.align		4
.L_78:
        /*0130*/ 	.word	index@(_Z15rms_norm_kernelILi13EEvPKvPK6__halfPvffiibbb)
        /*0134*/ 	.word	0x00000000


	//----- nvinfo : EIATTR_REGCOUNT
	.align		4
.L_79:
        /*0138*/ 	.byte	0x04, 0x2f
        /*013a*/ 	.short	(.L_81 - .L_80)
	.align		4
.L_80:
        /*013c*/ 	.word	index@(_Z15rms_norm_kernelILi14EEvPKvPK6__halfPvffiibbb)
        /*0140*/ 	.word	0x00000028


	//----- nvinfo : EIATTR_FRAME_SIZE
	.align		4
.L_81:
        /*0144*/ 	.byte	0x04, 0x11
        /*0146*/ 	.short	(.L_83 - .L_82)
	.align		4
.L_82:
        /*0148*/ 	.word	index@(_Z15rms_norm_kernelILi14EEvPKvPK6__halfPvffiibbb)
        /*014c*/ 	.word	0x00000000


	//----- nvinfo : EIATTR_REGCOUNT
	.align		4
.L_83:
        /*0150*/ 	.byte	0x04, 0x2f
        /*0152*/ 	.short	(.L_85 - .L_84)
	.align		4
.L_84:
        /*0154*/ 	.word	index@(_Z15rms_norm_kernelILi15EEvPKvPK6__halfPvffiibbb)
        /*0158*/ 	.word	0x0000002b


	//----- nvinfo : EIATTR_FRAME_SIZE
	.align		4
.L_85:
        /*015c*/ 	.byte	0x04, 0x11
        /*015e*/ 	.short	(.L_87 - .L_86)
	.align		4
.L_86:
        /*0160*/ 	.word	index@(_Z15rms_norm_kernelILi15EEvPKvPK6__halfPvffiibbb)
        /*0164*/ 	.word	0x00000000


	//----- nvinfo : EIATTR_REGCOUNT
	.align		4
.L_87:
        /*0168*/ 	.byte	0x04, 0x2f
        /*016a*/ 	.short	(.L_89 - .L_88)
	.align		4
.L_88:
        /*016c*/ 	.word	index@(_Z15rms_norm_kernelILi16EEvPKvPK6__halfPvffiibbb)
        /*0170*/ 	.word	0x0000002e


	//----- nvinfo : EIATTR_FRAME_SIZE
	.align		4
.L_89:
        /*0174*/ 	.byte	0x04, 0x11
        /*0176*/ 	.short	(.L_91 - .L_90)
	.align		4
.L_90:
        /*0178*/ 	.word	index@(_Z15rms_norm_kernelILi16EEvPKvPK6__halfPvffiibbb)
        /*017c*/ 	.word	0x00000000


	//----- nvinfo : EIATTR_MIN_STACK_SIZE
	.align		4
.L_91:
        /*0180*/ 	.byte	0x04, 0x12
        /*0182*/ 	.short	(.L_93 - .L_92)
	.align		4
.L_92:
        /*0184*/ 	.word	index@(_Z15rms_norm_kernelILi16EEvPKvPK6__halfPvffiibbb)
        /*0188*/ 	.word	0x00000000


	//----- nvinfo : EIATTR_MIN_STACK_SIZE
	.align		4
.L_93:
        /*018c*/ 	.byte	0x04, 0x12
        /*018e*/ 	.short	(.L_95 - .L_94)
	.align		4
.L_94:
        /*0190*/ 	.word	index@(_Z15rms_norm_kernelILi15EEvPKvPK6__halfPvffiibbb)
        /*0194*/ 	.word	0x00000000


	//----- nvinfo : EIATTR_MIN_STACK_SIZE
	.align		4
.L_95:
        /*0198*/ 	.byte	0x04, 0x12
        /*019a*/ 	.short	(.L_97 - .L_96)
	.align		4
.L_96:
        /*019c*/ 	.word	index@(_Z15rms_norm_kernelILi14EEvPKvPK6__halfPvffiibbb)
        /*01a0*/ 	.word	0x00000000


	//----- nvinfo : EIATTR_MIN_STACK_SIZE
	.align		4
.L_97:
        /*01a4*/ 	.byte	0x04, 0x12
        /*01a6*/ 	.short	(.L_99 - .L_98)
	.align		4
.L_98:
        /*01a8*/ 	.word	index@(_Z15rms_norm_kernelILi13EEvPKvPK6__halfPvffiibbb)
        /*01ac*/ 	.word	0x00000000


	//----- nvinfo : EIATTR_MIN_STACK_SIZE
	.align		4
.L_99:
        /*01b0*/ 	.byte	0x04, 0x12
        /*01b2*/ 	.short	(.L_101 - .L_100)
	.align		4
.L_100:
        /*01b4*/ 	.word	index@(_Z15rms_norm_kernelILi12EEvPKvPK6__halfPvffiibbb)
        /*01b8*/ 	.word	0x00000000


	//----- nvinfo : EIATTR_MIN_STACK_SIZE
	.align		4
.L_101:
        /*01bc*/ 	.byte	0x04, 0x12
        /*01be*/ 	.short	(.L_103 - .L_102)
	.align		4
.L_102:
        /*01c0*/ 	.word	index@(_Z15rms_norm_kernelILi11EEvPKvPK6__halfPvffiibbb)
        /*01c4*/ 	.word	0x00000000


	//----- nvinfo : EIATTR_MIN_STACK_SIZE
	.align		4
.L_103:
        /*01c8*/ 	.byte	0x04, 0x12
        /*01ca*/ 	.short	(.L_105 - .L_104)
	.align		4
.L_104:
        /*01cc*/ 	.word	index@(_Z15rms_norm_kernelILi10EEvPKvPK6__halfPvffiibbb)
        /*01d0*/ 	.word	0x00000000


	//----- nvinfo : EIATTR_MIN_STACK_SIZE
	.align		4
.L_105:
        /*01d4*/ 	.byte	0x04, 0x12
        /*01d6*/ 	.short	(.L_107 - .L_106)
	.align		4
.L_106:
        /*01d8*/ 	.word	index@(_Z15rms_norm_kernelILi9EEvPKvPK6__halfPvffiibbb)
        /*01dc*/ 	.word	0x00000000


	//----- nvinfo : EIATTR_MIN_STACK_SIZE
	.align		4
.L_107:
        /*01e0*/ 	.byte	0x04, 0x12
        /*01e2*/ 	.short	(.L_109 - .L_108)
	.align		4
.L_108:
        /*01e4*/ 	.word	index@(_Z15rms_norm_kernelILi8EEvPKvPK6__halfPvffiibbb)
        /*01e8*/ 	.word	0x00000000


	//----- nvinfo : EIATTR_MIN_STACK_SIZE
	.align		4
.L_109:
        /*01ec*/ 	.byte	0x04, 0x12
        /*01ee*/ 	.short	(.L_111 - .L_110)
	.align		4
.L_110:
        /*01f0*/ 	.word	index@(_Z15rms_norm_kernelILi7EEvPKvPK6__halfPvffiibbb)
        /*01f4*/ 	.word	0x00000000


	//----- nvinfo : EIATTR_MIN_STACK_SIZE
	.align		4
.L_111:
        /*01f8*/ 	.byte	0x04, 0x12
        /*01fa*/ 	.short	(.L_113 - .L_112)
	.align		4
.L_112:
        /*01fc*/ 	.word	index@(_Z15rms_norm_kernelILi6EEvPKvPK6__halfPvffiibbb)
        /*0200*/ 	.word	0x00000000


	//----- nvinfo : EIATTR_MIN_STACK_SIZE
	.align		4
.L_113:
        /*0204*/ 	.byte	0x04, 0x12
        /*0206*/ 	.short	(.L_115 - .L_114)
	.align		4
.L_114:
        /*0208*/ 	.word	index@(_Z15rms_norm_kernelILi5EEvPKvPK6__halfPvffiibbb)
        /*020c*/ 	.word	0x00000000


	//----- nvinfo : EIATTR_MIN_STACK_SIZE
	.align		4
.L_115:
        /*0210*/ 	.byte	0x04, 0x12
        /*0212*/ 	.short	(.L_117 - .L_116)
	.align		4
.L_116:
        /*0214*/ 	.word	index@(_Z15rms_norm_kernelILi4EEvPKvPK6__halfPvffiibbb)
        /*0218*/ 	.word	0x00000000


	//----- nvinfo : EIATTR_MIN_STACK_SIZE
	.align		4
.L_117:
        /*021c*/ 	.byte	0x04, 0x12
        /*021e*/ 	.short	(.L_119 - .L_118)
	.align		4
.L_118:
        /*0220*/ 	.word	index@(_Z15rms_norm_kernelILi3EEvPKvPK6__halfPvffiibbb)
        /*0224*/ 	.word	0x00000000


	//----- nvinfo : EIATTR_MIN_STACK_SIZE
	.align		4
.L_119:
        /*0228*/ 	.byte	0x04, 0x12
        /*022a*/ 	.short	(.L_121 - .L_120)
	.align		4
.L_120:
        /*022c*/ 	.word	index@(_Z15rms_norm_kernelILi2EEvPKvPK6__halfPvffiibbb)
        /*0230*/ 	.word	0x00000000


	//----- nvinfo : EIATTR_MIN_STACK_SIZE
	.align		4
.L_121:
        /*0234*/ 	.byte	0x04, 0x12
        /*0236*/ 	.short	(.L_123 - .L_122)
	.align		4
.L_122:
        /*0238*/ 	.word	index@(_Z15rms_norm_kernelILi1EEvPKvPK6__halfPvffiibbb)
        /*023c*/ 	.word	0x00000000
.L_123:


//--------------------- .nv.compat                --------------------------
	.section	.nv.compat,"",@"SHT_CUDA_COMPAT_INFO"
	.align	4
        /*0000*/ 	.byte	0x02, 0x09, 0x01, 0x00, 0x02, 0x02, 0x01, 0x00, 0x02, 0x05, 0x05, 0x00, 0x03, 0x07, 0x01, 0x01
        /*0010*/ 	.byte	0x02, 0x03, 0x00, 0x00, 0x02, 0x06, 0x01, 0x00, 0x04, 0x0b, 0x08, 0x00, 0x00, 0x00, 0x00, 0x00
        /*0020*/ 	.byte	0x00, 0x00, 0x00, 0x00


//--------------------- .nv.info._Z15rms_norm_kernelILi16EEvPKvPK6__halfPvffiibbb --------------------------
	.section	.nv.info._Z15rms_norm_kernelILi16EEvPKvPK6__halfPvffiibbb,"",@"SHT_CUDA_INFO"
	.sectionflags	@""
	.align	4


	//----- nvinfo : EIATTR_CUDA_API_VERSION
	.align		4
        /*0000*/ 	.byte	0x04, 0x37
        /*0002*/ 	.short	(.L_125 - .L_124)
.L_124:
        /*0004*/ 	.word	0x00000082


	//----- nvinfo : EIATTR_KPARAM_INFO
	.align		4
.L_125:
        /*0008*/ 	.byte	0x04, 0x17
        /*000a*/ 	.short	(.L_127 - .L_126)
.L_126:
        /*000c*/ 	.word	0x00000000
        /*0010*/ 	.short	0x0009
        /*0012*/ 	.short	0x002a
        /*0014*/ 	.byte	0x00, 0xf0, 0x05, 0x00


	//----- nvinfo : EIATTR_KPARAM_INFO
	.align		4
.L_127:
        /*0018*/ 	.byte	0x04, 0x17
        /*001a*/ 	.short	(.L_129 - .L_128)
.L_128:
        /*001c*/ 	.word	0x00000000
        /*0020*/ 	.short	0x0008
        /*0022*/ 	.short	0x0029
        /*0024*/ 	.byte	0x00, 0xf0, 0x05, 0x00


	//----- nvinfo : EIATTR_KPARAM_INFO
	.align		4
.L_129:
        /*0028*/ 	.byte	0x04, 0x17
        /*002a*/ 	.short	(.L_131 - .L_130)
.L_130:
        /*002c*/ 	.word	0x00000000
        /*0030*/ 	.short	0x0007
        /*0032*/ 	.short	0x0028
        /*0034*/ 	.byte	0x00, 0xf0, 0x05, 0x00


	//----- nvinfo : EIATTR_KPARAM_INFO
	.align		4
.L_131:
        /*0038*/ 	.byte	0x04, 0x17
        /*003a*/ 	.short	(.L_133 - .L_132)
.L_132:
        /*003c*/ 	.word	0x00000000
        /*0040*/ 	.short	0x0006
        /*0042*/ 	.short	0x0024
        /*0044*/ 	.byte	0x00, 0xf0, 0x11, 0x00


	//----- nvinfo : EIATTR_KPARAM_INFO
	.align		4
.L_133:
        /*0048*/ 	.byte	0x04, 0x17
        /*004a*/ 	.short	(.L_135 - .L_134)
.L_134:
        /*004c*/ 	.word	0x00000000
        /*0050*/ 	.short	0x0005
        /*0052*/ 	.short	0x0020
        /*0054*/ 	.byte	0x00, 0xf0, 0x11, 0x00


	//----- nvinfo : EIATTR_KPARAM_INFO
	.align		4
.L_135:
        /*0058*/ 	.byte	0x04, 0x17
        /*005a*/ 	.short	(.L_137 - .L_136)
.L_136:
        /*005c*/ 	.word	0x00000000
        /*0060*/ 	.short	0x0004
        /*0062*/ 	.short	0x001c
        /*0064*/ 	.byte	0x00, 0xf0, 0x11, 0x00


	//----- nvinfo : EIATTR_KPARAM_INFO
	.align		4
.L_137:
        /*0068*/ 	.byte	0x04, 0x17
        /*006a*/ 	.short	(.L_139 - .L_138)
.L_138:
        /*006c*/ 	.word	0x00000000
        /*0070*/ 	.short	0x0003
        /*0072*/ 	.short	0x0018
        /*0074*/ 	.byte	0x00, 0xf0, 0x11, 0x00


	//----- nvinfo : EIATTR_KPARAM_INFO
	.align		4
.L_139:
        /*0078*/ 	.byte	0x04, 0x17
        /*007a*/ 	.short	(.L_141 - .L_140)
.L_140:
        /*007c*/ 	.word	0x00000000
        /*0080*/ 	.short	0x0002
        /*0082*/ 	.short	0x0010
        /*0084*/ 	.byte	0x00, 0xf0, 0x21, 0x00


	//----- nvinfo : EIATTR_KPARAM_INFO
	.align		4
.L_141:
        /*0088*/ 	.byte	0x04, 0x17
        /*008a*/ 	.short	(.L_143 - .L_142)
.L_142:
        /*008c*/ 	.word	0x00000000
        /*0090*/ 	.short	0x0001
        /*0092*/ 	.short	0x0008
        /*0094*/ 	.byte	0x00, 0xf0, 0x21, 0x00


	//----- nvinfo : EIATTR_KPARAM_INFO
	.align		4
.L_143:
        /*0098*/ 	.byte	0x04, 0x17
        /*009a*/ 	.short	(.L_145 - .L_144)
.L_144:
        /*009c*/ 	.word	0x00000000
        /*00a0*/ 	.short	0x0000
        /*00a2*/ 	.short	0x0000
        /*00a4*/ 	.byte	0x00, 0xf0, 0x21, 0x00


	//----- nvinfo : EIATTR_SPARSE_MMA_MASK
	.align		4
.L_145:
        /*00a8*/ 	.byte	0x03, 0x50
        /*00aa*/ 	.short	0x0000


	//----- nvinfo : EIATTR_MAXREG_COUNT
	.align		4
        /*00ac*/ 	.byte	0x03, 0x1b
        /*00ae*/ 	.short	0x00ff


	//----- nvinfo : EIATTR_NUM_BARRIERS
	.align		4
        /*00b0*/ 	.byte	0x02, 0x4c
        /*00b2*/ 	.byte	0x01
	.zero		1


	//----- nvinfo : EIATTR_MERCURY_ISA_VERSION
	.align		4
        /*00b4*/ 	.byte	0x03, 0x5f
        /*00b6*/ 	.short	0x0101


	//----- nvinfo : EIATTR_COOP_GROUP_MASK_REGIDS
	.align		4
        /*00b8*/ 	.byte	0x04, 0x29
        /*00ba*/ 	.short	(.L_147 - .L_146)


	//   ....[0]....
.L_146:
        /*00bc*/ 	.word	0xffffffff


	//   ....[1]....
        /*00c0*/ 	.word	0xffffffff


	//----- nvinfo : EIATTR_COOP_GROUP_INSTR_OFFSETS
	.align		4
.L_147:
        /*00c4*/ 	.byte	0x04, 0x28
        /*00c6*/ 	.short	(.L_149 - .L_148)


	//   ....[0]....
.L_148:
        /*00c8*/ 	.word	0x00001450


	//   ....[1]....
        /*00cc*/ 	.word	0x00001560


	//----- nvinfo : EIATTR_EXIT_INSTR_OFFSETS
	.align		4
.L_149:
        /*00d0*/ 	.byte	0x04, 0x1c
        /*00d2*/ 	.short	(.L_151 - .L_150)


	//   ....[0]....
.L_150:
        /*00d4*/ 	.word	0x000016b0


	//   ....[1]....
        /*00d8*/ 	.word	0x00001770


	//   ....[2]....
        /*00dc*/ 	.word	0x00001830


	//   ....[3]....
        /*00e0*/ 	.word	0x000018f0


	//   ....[4]....
        /*00e4*/ 	.word	0x000019b0


	//   ....[5]....
        /*00e8*/ 	.word	0x00001a70


	//   ....[6]....
        /*00ec*/ 	.word	0x00001b30


	//   ....[7]....
        /*00f0*/ 	.word	0x00001bf0


	//   ....[8]....
        /*00f4*/ 	.word	0x00001cb0


	//   ....[9]....
        /*00f8*/ 	.word	0x00001d70


	//   ....[10]....
        /*00fc*/ 	.word	0x00001e30


	//   ....[11]....
        /*0100*/ 	.word	0x00001ef0


	//   ....[12]....
        /*0104*/ 	.word	0x00001fb0


	//   ....[13]....
        /*0108*/ 	.word	0x00002070


	//   ....[14]....
        /*010c*/ 	.word	0x00002130


	//   ....[15]....
        /*0110*/ 	.word	0x000021f0


	//   ....[16]....
        /*0114*/ 	.word	0x00002290


	//   ....[17]....
        /*0118*/ 	.word	0x000022a0


	//   ....[18]....
        /*011c*/ 	.word	0x00002350


	//   ....[19]....
        /*0120*/ 	.word	0x00002400


	//   ....[20]....
        /*0124*/ 	.word	0x000024b0


	//   ....[21]....
        /*0128*/ 	.word	0x00002560


	//   ....[22]....
        /*012c*/ 	.word	0x00002610


	//   ....[23]....
        /*0130*/ 	.word	0x000026c0


	//   ....[24]....
        /*0134*/ 	.word	0x00002770


	//   ....[25]....
        /*0138*/ 	.word	0x00002820


	//   ....[26]....
        /*013c*/ 	.word	0x000028d0


	//   ....[27]....
        /*0140*/ 	.word	0x00002980


	//   ....[28]....
        /*0144*/ 	.word	0x00002a30


	//   ....[29]....
        /*0148*/ 	.word	0x00002ae0


	//   ....[30]....
        /*014c*/ 	.word	0x00002b90


	//   ....[31]....
        /*0150*/ 	.word	0x00002c40


	//   ....[32]....
        /*0154*/ 	.word	0x00002cf0


	//   ....[33]....
        /*0158*/ 	.word	0x00002d80


	//   ....[34]....
        /*015c*/ 	.word	0x00002e20


	//   ....[35]....
        /*0160*/ 	.word	0x00002f00


	//   ....[36]....
        /*0164*/ 	.word	0x00002fe0


	//   ....[37]....
        /*0168*/ 	.word	0x000030c0


	//   ....[38]....
        /*016c*/ 	.word	0x000031a0


	//   ....[39]....
        /*0170*/ 	.word	0x00003280


	//   ....[40]....
        /*0174*/ 	.word	0x00003360


	//   ....[41]....
        /*0178*/ 	.word	0x00003440


	//   ....[42]....
        /*017c*/ 	.word	0x00003520


	//   ....[43]....
        /*0180*/ 	.word	0x00003600


	//   ....[44]....
        /*0184*/ 	.word	0x000036e0


	//   ....[45]....
        /*0188*/ 	.word	0x000037c0


	//   ....[46]....
        /*018c*/ 	.word	0x000038a0


	//   ....[47]....
        /*0190*/ 	.word	0x00003980


	//   ....[48]....
        /*0194*/ 	.word	0x00003a60


	//   ....[49]....
        /*0198*/ 	.word	0x00003b40


	//   ....[50]....
        /*019c*/ 	.word	0x00003c00


	//   ....[51]....
        /*01a0*/ 	.word	0x00003c10


	//   ....[52]....
        /*01a4*/ 	.word	0x00003cd0


	//   ....[53]....
        /*01a8*/ 	.word	0x00003d90


	//   ....[54]....
        /*01ac*/ 	.word	0x00003e50


	//   ....[55]....
        /*01b0*/ 	.word	0x00003f10


	//   ....[56]....
        /*01b4*/ 	.word	0x00003fd0


	//   ....[57]....
        /*01b8*/ 	.word	0x00004090


	//   ....[58]....
        /*01bc*/ 	.word	0x00004150


	//   ....[59]....
        /*01c0*/ 	.word	0x00004210


	//   ....[60]....
        /*01c4*/ 	.word	0x000042d0


	//   ....[61]....
        /*01c8*/ 	.word	0x00004390


	//   ....[62]....
        /*01cc*/ 	.word	0x00004450


	//   ....[63]....
        /*01d0*/ 	.word	0x00004510


	//   ....[64]....
        /*01d4*/ 	.word	0x000045d0


	//   ....[65]....
        /*01d8*/ 	.word	0x00004690


	//   ....[66]....
        /*01dc*/ 	.word	0x00004750


	//   ....[67]....
        /*01e0*/ 	.word	0x000047f0


	//----- nvinfo : EIATTR_CRS_STACK_SIZE
	.align		4
.L_151:
        /*01e4*/ 	.byte	0x04, 0x1e
        /*01e6*/ 	.short	(.L_153 - .L_152)
.L_152:
        /*01e8*/ 	.word	0x00000000


	//----- nvinfo : EIATTR_CBANK_PARAM_SIZE
	.align		4
.L_153:
        /*01ec*/ 	.byte	0x03, 0x19
        /*01ee*/ 	.short	0x002b


	//----- nvinfo : EIATTR_PARAM_CBANK
	.align		4
        /*01f0*/ 	.byte	0x04, 0x0a
        /*01f2*/ 	.short	(.L_155 - .L_154)
	.align		4
.L_154:
        /*01f4*/ 	.word	index@(.nv.constant0._Z15rms_norm_kernelILi16EEvPKvPK6__halfPvffiibbb)
        /*01f8*/ 	.short	0x0210
        /*01fa*/ 	.short	0x002b


	//----- nvinfo : EIATTR_SW_WAR
	.align		4
.L_155:
        /*01fc*/ 	.byte	0x04, 0x36
        /*01fe*/ 	.short	(.L_157 - .L_156)
.L_156:
        /*0200*/ 	.word	0x00000008
.L_157:


//--------------------- .nv.info._Z15rms_norm_kernelILi15EEvPKvPK6__halfPvffiibbb --------------------------
	.section	.nv.info._Z15rms_norm_kernelILi15EEvPKvPK6__halfPvffiibbb,"",@"SHT_CUDA_INFO"
	.sectionflags	@""
	.align	4


	//----- nvinfo : EIATTR_CUDA_API_VERSION
	.align		4
        /*0000*/ 	.byte	0x04, 0x37
        /*0002*/ 	.short	(.L_159 - .L_158)
.L_158:
        /*0004*/ 	.word	0x00000082


	//----- nvinfo : EIATTR_KPARAM_INFO
	.align		4
.L_159:
        /*0008*/ 	.byte	0x04, 0x17
        /*000a*/ 	.short	(.L_161 - .L_160)
.L_160:
        /*000c*/ 	.word	0x00000000
        /*0010*/ 	.short	0x0009
        /*0012*/ 	.short	0x002a
        /*0014*/ 	.byte	0x00, 0xf0, 0x05, 0x00


	//----- nvinfo : EIATTR_KPARAM_INFO
	.align		4
.L_161:
        /*0018*/ 	.byte	0x04, 0x17
        /*001a*/ 	.short	(.L_163 - .L_162)
.L_162:
        /*001c*/ 	.word	0x00000000
        /*0020*/ 	.short	0x0008
        /*0022*/ 	.short	0x0029
        /*0024*/ 	.byte	0x00, 0xf0, 0x05, 0x00


	//----- nvinfo : EIATTR_KPARAM_INFO
	.align		4
.L_163:
        /*0028*/ 	.byte	0x04, 0x17
        /*002a*/ 	.short	(.L_165 - .L_164)
.L_164:
        /*002c*/ 	.word	0x00000000
        /*0030*/ 	.short	0x0007
        /*0032*/ 	.short	0x0028
        /*0034*/ 	.byte	0x00, 0xf0, 0x05, 0x00


	//----- nvinfo : EIATTR_KPARAM_INFO
	.align		4
.L_165:
        /*0038*/ 	.byte	0x04, 0x17
        /*003a*/ 	.short	(.L_167 - .L_166)
.L_166:
        /*003c*/ 	.word	0x00000000
        /*0040*/ 	.short	0x0006
        /*0042*/ 	.short	0x0024
        /*0044*/ 	.byte	0x00, 0xf0, 0x11, 0x00


	//----- nvinfo : EIATTR_KPARAM_INFO
	.align		4
.L_167:
        /*0048*/ 	.byte	0x04, 0x17
        /*004a*/ 	.short	(.L_169 - .L_168)
.L_168:
        /*004c*/ 	.word	0x00000000
        /*0050*/ 	.short	0x0005
        /*0052*/ 	.short	0x0020
        /*0054*/ 	.byte	0x00, 0xf0, 0x11, 0x00


	//----- nvinfo : EIATTR_KPARAM_INFO
	.align		4
.L_169:
        /*0058*/ 	.byte	0x04, 0x17
        /*005a*/ 	.short	(.L_171 - .L_170)
.L_170:
        /*005c*/ 	.word	0x00000000
        /*0060*/ 	.short	0x0004
        /*0062*/ 	.short	0x001c
        /*0064*/ 	.byte	0x00, 0xf0, 0x11, 0x00


	//----- nvinfo : EIATTR_KPARAM_INFO
	.align		4
.L_171:
        /*0068*/ 	.byte	0x04, 0x17
        /*006a*/ 	.short	(.L_173 - .L_172)
.L_172:
        /*006c*/ 	.word	0x00000000
        /*0070*/ 	.short	0x0003
        /*0072*/ 	.short	0x0018
        /*0074*/ 	.byte	0x00, 0xf0, 0x11, 0x00


	//----- nvinfo : EIATTR_KPARAM_INFO
	.align		4
.L_173:
        /*0078*/ 	.byte	0x04, 0x17
        /*007a*/ 	.short	(.L_175 - .L_174)
.L_174:
        /*007c*/ 	.word	0x00000000
        /*0080*/ 	.short	0x0002
        /*0082*/ 	.short	0x0010
        /*0084*/ 	.byte	0x00, 0xf0, 0x21, 0x00


	//----- nvinfo : EIATTR_KPARAM_INFO
	.align		4
.L_175:
        /*0088*/ 	.byte	0x04, 0x17
        /*008a*/ 	.short	(.L_177 - .L_176)
.L_176:
        /*008c*/ 	.word	0x00000000
        /*0090*/ 	.short	0x0001
        /*0092*/ 	.short	0x0008
        /*0094*/ 	.byte	0x00, 0xf0, 0x21, 0x00


	//----- nvinfo : EIATTR_KPARAM_INFO
	.align		4
.L_177:
        /*0098*/ 	.byte	0x04, 0x17
        /*009a*/ 	.short	(.L_179 - .L_178)
.L_178:
        /*009c*/ 	.word	0x00000000
        /*00a0*/ 	.short	0x0000
        /*00a2*/ 	.short	0x0000
        /*00a4*/ 	.byte	0x00, 0xf0, 0x21, 0x00


	//----- nvinfo : EIATTR_SPARSE_MMA_MASK
	.align		4
.L_179:
        /*00a8*/ 	.byte	0x03, 0x50
        /*00aa*/ 	.short	0x0000


	//----- nvinfo : EIATTR_MAXREG_COUNT
	.align		4
        /*00ac*/ 	.byte	0x03, 0x1b
        /*00ae*/ 	.short	0x00ff


	//----- nvinfo : EIATTR_NUM_BARRIERS
	.align		4
        /*00b0*/ 	.byte	0x02, 0x4c
        /*00b2*/ 	.byte	0x01
	.zero		1


	//----- nvinfo : EIATTR_MERCURY_ISA_VERSION
	.align		4
        /*00b4*/ 	.byte	0x03, 0x5f
        /*00b6*/ 	.short	0x0101


	//----- nvinfo : EIATTR_COOP_GROUP_MASK_REGIDS
	.align		4
        /*00b8*/ 	.byte	0x04, 0x29
        /*00ba*/ 	.short	(.L_181 - .L_180)


	//   ....[0]....
.L_180:
        /*00bc*/ 	.word	0xffffffff


	//   ....[1]....
        /*00c0*/ 	.word	0xffffffff


	//----- nvinfo : EIATTR_COOP_GROUP_INSTR_OFFSETS
	.align		4
.L_181:
        /*00c4*/ 	.byte	0x04, 0x28
        /*00c6*/ 	.short	(.L_183 - .L_182)


	//   ....[0]....
.L_182:
        /*00c8*/ 	.word	0x00001330


	//   ....[1]....
        /*00cc*/ 	.word	0x00001440


	//----- nvinfo : EIATTR_EXIT_INSTR_OFFSETS
	.align		4
.L_183:
        /*00d0*/ 	.byte	0x04, 0x1c
        /*00d2*/ 	.short	(.L_185 - .L_184)


	//   ....[0]....
.L_184:
        /*00d4*/ 	.word	0x00001590


	//   ....[1]....
        /*00d8*/ 	.word	0x00001650


	//   ....[2]....
        /*00dc*/ 	.word	0x00001710


	//   ....[3]....
        /*00e0*/ 	.word	0x000017d0


	//   ....[4]....
        /*00e4*/ 	.word	0x00001890


	//   ....[5]....
        /*00e8*/ 	.word	0x00001950


	//   ....[6]....
        /*00ec*/ 	.word	0x00001a10


	//   ....[7]....
        /*00f0*/ 	.word	0x00001ad0


	//   ....[8]....
        /*00f4*/ 	.word	0x00001b90


	//   ....[9]....
        /*00f8*/ 	.word	0x00001c50


	//   ....[10]....
        /*00fc*/ 	.word	0x00001d10


	//   ....[11]....
        /*0100*/ 	.word	0x00001dd0


	//   ....[12]....
        /*0104*/ 	.word	0x00001e90


	//   ....[13]....
        /*0108*/ 	.word	0x00001f50


	//   ....[14]....
        /*010c*/ 	.word	0x00002010


	//   ....[15]....
        /*0110*/ 	.word	0x000020b0


	//   ....[16]....
        /*0114*/ 	.word	0x000020c0


	//   ....[17]....
        /*0118*/ 	.word	0x00002170


	//   ....[18]....
        /*011c*/ 	.word	0x00002220


	//   ....[19]....
        /*0120*/ 	.word	0x000022d0


	//   ....[20]....
        /*0124*/ 	.word	0x00002380


	//   ....[21]....
        /*0128*/ 	.word	0x00002430


	//   ....[22]....
        /*012c*/ 	.word	0x000024e0


	//   ....[23]....
        /*0130*/ 	.word	0x00002590


	//   ....[24]....
        /*0134*/ 	.word	0x00002640


	//   ....[25]....
        /*0138*/ 	.word	0x000026f0


	//   ....[26]....
        /*013c*/ 	.word	0x000027a0


	//   ....[27]....
        /*0140*/ 	.word	0x00002850


	//   ....[28]....
        /*0144*/ 	.word	0x00002900


	//   ....[29]....
        /*0148*/ 	.word	0x000029b0


	//   ....[30]....
        /*014c*/ 	.word	0x00002a60


	//   ....[31]....
        /*0150*/ 	.word	0x00002af0


	//   ....[32]....
        /*0154*/ 	.word	0x00002b90


	//   ....[33]....
        /*0158*/ 	.word	0x00002c70


	//   ....[34]....
        /*015c*/ 	.word	0x00002d50


	//   ....[35]....
        /*0160*/ 	.word	0x00002e30


	//   ....[36]....
        /*0164*/ 	.word	0x00002f10


	//   ....[37]....
        /*0168*/ 	.word	0x00002ff0


	//   ....[38]....
        /*016c*/ 	.word	0x000030d0


	//   ....[39]....
        /*0170*/ 	.word	0x000031b0


	//   ....[40]....
        /*0174*/ 	.word	0x00003290


	//   ....[41]....
        /*0178*/ 	.word	0x00003370


	//   ....[42]....
        /*017c*/ 	.word	0x00003450


	//   ....[43]....
        /*0180*/ 	.word	0x00003530


	//   ....[44]....
        /*0184*/ 	.word	0x00003610


	//   ....[45]....
        /*0188*/ 	.word	0x000036f0


	//   ....[46]....
        /*018c*/ 	.word	0x000037d0


	//   ....[47]....
        /*0190*/ 	.word	0x00003890


	//   ....[48]....
        /*0194*/ 	.word	0x000038a0


	//   ....[49]....
        /*0198*/ 	.word	0x00003960


	//   ....[50]....
        /*019c*/ 	.word	0x00003a20


	//   ....[51]....
        /*01a0*/ 	.word	0x00003ae0


	//   ....[52]....
        /*01a4*/ 	.word	0x00003ba0


	//   ....[53]....
        /*01a8*/ 	.word	0x00003c60


	//   ....[54]....
        /*01ac*/ 	.word	0x00003d20


	//   ....[55]....
        /*01b0*/ 	.word	0x00003de0


	//   ....[56]....
        /*01b4*/ 	.word	0x00003ea0


	//   ....[57]....
        /*01b8*/ 	.word	0x00003f60


	//   ....[58]....
        /*01bc*/ 	.word	0x00004020


	//   ....[59]....
        /*01c0*/ 	.word	0x000040e0


	//   ....[60]....
        /*01c4*/ 	.word	0x000041a0


	//   ....[61]....
        /*01c8*/ 	.word	0x00004260


	//   ....[62]....
        /*01cc*/ 	.word	0x00004320


	//   ....[63]....
        /*01d0*/ 	.word	0x000043c0


	//----- nvinfo : EIATTR_CRS_STACK_SIZE
	.align		4
.L_185:
        /*01d4*/ 	.byte	0x04, 0x1e
        /*01d6*/ 	.short	(.L_187 - .L_186)
.L_186:
        /*01d8*/ 	.word	0x00000000


	//----- nvinfo : EIATTR_CBANK_PARAM_SIZE
	.align		4
.L_187:
        /*01dc*/ 	.byte	0x03, 0x19
        /*01de*/ 	.short	0x002b


	//----- nvinfo : EIATTR_PARAM_CBANK
	.align		4
        /*01e0*/ 	.byte	0x04, 0x0a
        /*01e2*/ 	.short	(.L_189 - .L_188)
	.align		4
.L_188:
        /*01e4*/ 	.word	index@(.nv.constant0._Z15rms_norm_kernelILi15EEvPKvPK6__halfPvffiibbb)
        /*01e8*/ 	.short	0x0210
        /*01ea*/ 	.short	0x002b


	//----- nvinfo : EIATTR_SW_WAR
	.align		4
.L_189:
        /*01ec*/ 	.byte	0x04, 0x36
        /*01ee*/ 	.short	(.L_191 - .L_190)
.L_190:
        /*01f0*/ 	.word	0x00000008
.L_191:


//--------------------- .nv.info._Z15rms_norm_kernelILi14EEvPKvPK6__halfPvffiibbb --------------------------
	.section	.nv.info._Z15rms_norm_kernelILi14EEvPKvPK6__halfPvffiibbb,"",@"SHT_CUDA_INFO"
	.sectionflags	@""
	.align	4


	//----- nvinfo : EIATTR_CUDA_API_VERSION
	.align		4
        /*0000*/ 	.byte	0x04, 0x37
        /*0002*/ 	.short	(.L_193 - .L_192)
.L_192:
        /*0004*/ 	.word	0x00000082


	//----- nvinfo : EIATTR_KPARAM_INFO
	.align		4
.L_193:
        /*0008*/ 	.byte	0x04, 0x17
        /*000a*/ 	.short	(.L_195 - .L_194)
.L_194:
        /*000c*/ 	.word	0x00000000
        /*0010*/ 	.short	0x0009
        /*0012*/ 	.short	0x002a
        /*0014*/ 	.byte	0x00, 0xf0, 0x05, 0x00


	//----- nvinfo : EIATTR_KPARAM_INFO
	.align		4
.L_195:
        /*0018*/ 	.byte	0x04, 0x17
        /*001a*/ 	.short	(.L_197 - .L_196)
.L_196:
        /*001c*/ 	.word	0x00000000
        /*0020*/ 	.short	0x0008
        /*0022*/ 	.short	0x0029
        /*0024*/ 	.byte	0x00, 0xf0, 0x05, 0x00


	//----- nvinfo : EIATTR_KPARAM_INFO
	.align		4
.L_197:
        /*0028*/ 	.byte	0x04, 0x17
        /*002a*/ 	.short	(.L_199 - .L_198)
.L_198:
        /*002c*/ 	.word	0x00000000
        /*0030*/ 	.short	0x0007
        /*0032*/ 	.short	0x0028
        /*0034*/ 	.byte	0x00, 0xf0, 0x05, 0x00


	//----- nvinfo : EIATTR_KPARAM_INFO
	.align		4
.L_199:
        /*0038*/ 	.byte	0x04, 0x17
        /*003a*/ 	.short	(.L_201 - .L_200)
.L_200:
        /*003c*/ 	.word	0x00000000
        /*0040*/ 	.short	0x0006
        /*0042*/ 	.short	0x0024
        /*0044*/ 	.byte	0x00, 0xf0, 0x11, 0x00


	//----- nvinfo : EIATTR_KPARAM_INFO
	.align		4
.L_201:
        /*0048*/ 	.byte	0x04, 0x17
        /*004a*/ 	.short	(.L_203 - .L_202)
.L_202:
        /*004c*/ 	.word	0x00000000
        /*0050*/ 	.short	0x0005
        /*0052*/ 	.short	0x0020
        /*0054*/ 	.byte	0x00, 0xf0, 0x11, 0x00


	//----- nvinfo : EIATTR_KPARAM_INFO
	.align		4
.L_203:
        /*0058*/ 	.byte	0x04, 0x17
        /*005a*/ 	.short	(.L_205 - .L_204)
.L_204:
        /*005c*/ 	.word	0x00000000
        /*0060*/ 	.short	0x0004
        /*0062*/ 	.short	0x001c
        /*0064*/ 	.byte	0x00, 0xf0, 0x11, 0x00


	//----- nvinfo : EIATTR_KPARAM_INFO
	.align		4
.L_205:
        /*0068*/ 	.byte	0x04, 0x17
        /*006a*/ 	.short	(.L_207 - .L_206)
.L_206:
        /*006c*/ 	.word	0x00000000
        /*0070*/ 	.short	0x0003
        /*0072*/ 	.short	0x0018
        /*0074*/ 	.byte	0x00, 0xf0, 0x11, 0x00


	//----- nvinfo : EIATTR_KPARAM_INFO
	.align		4
.L_207:
        /*0078*/ 	.byte	0x04, 0x17
        /*007a*/ 	.short	(.L_209 - .L_208)
.L_208:
        /*007c*/ 	.word	0x00000000
        /*0080*/ 	.short	0x0002
        /*0082*/ 	.short	0x0010
        /*0084*/ 	.byte	0x00, 0xf0, 0x21, 0x00


	//----- nvinfo : EIATTR_KPARAM_INFO
	.align		4
.L_209:
        /*0088*/ 	.byte	0x04, 0x17
        /*008a*/ 	.short	(.L_211 - .L_210)
.L_210:
        /*008c*/ 	.word	0x00000000
        /*0090*/ 	.short	0x0001
        /*0092*/ 	.short	0x0008
        /*0094*/ 	.byte	0x00, 0xf0, 0x21, 0x00


	//----- nvinfo : EIATTR_KPARAM_INFO
	.align		4
.L_211:
        /*0098*/ 	.byte	0x04, 0x17
        /*009a*/ 	.short	(.L_213 - .L_212)
.L_212:
        /*009c*/ 	.word	0x00000000
        /*00a0*/ 	.short	0x0000
        /*00a2*/ 	.short	0x0000
        /*00a4*/ 	.byte	0x00, 0xf0, 0x21, 0x00


	//----- nvinfo : EIATTR_SPARSE_MMA_MASK
	.align		4
.L_213:
        /*00a8*/ 	.byte	0x03, 0x50
        /*00aa*/ 	.short	0x0000


	//----- nvinfo : EIATTR_MAXREG_COUNT
	.align		4
        /*00ac*/ 	.byte	0x03, 0x1b
        /*00ae*/ 	.short	0x00ff


	//----- nvinfo : EIATTR_NUM_BARRIERS
	.align		4
        /*00b0*/ 	.byte	0x02, 0x4c
        /*00b2*/ 	.byte	0x01
	.zero		1


	//----- nvinfo : EIATTR_MERCURY_ISA_VERSION
	.align		4
        /*00b4*/ 	.byte	0x03, 0x5f
        /*00b6*/ 	.short	0x0101


	//----- nvinfo : EIATTR_COOP_GROUP_MASK_REGIDS
	.align		4
        /*00b8*/ 	.byte	0x04, 0x29
        /*00ba*/ 	.short	(.L_215 - .L_214)


	//   ....[0]....
.L_214:
        /*00bc*/ 	.word	0xffffffff


	//   ....[1]....
        /*00c0*/ 	.word	0xffffffff


	//----- nvinfo : EIATTR_COOP_GROUP_INSTR_OFFSETS
	.align		4
.L_215:
        /*00c4*/ 	.byte	0x04, 0x28
        /*00c6*/ 	.short	(.L_217 - .L_216)


	//   ....[0]....
.L_216:
        /*00c8*/ 	.word	0x000011d0


	//   ....[1]....
        /*00cc*/ 	.word	0x000012e0


	//----- nvinfo : EIATTR_EXIT_INSTR_OFFSETS
	.align		4
.L_217:
        /*00d0*/ 	.byte	0x04, 0x1c
        /*00d2*/ 	.short	(.L_219 - .L_218)


	//   ....[0]....
.L_218:
        /*00d4*/ 	.word	0x00001420


	//   ....[1]....
        /*00d8*/ 	.word	0x000014e0


	//   ....[2]....
        /*00dc*/ 	.word	0x000015a0


	//   ....[3]....
        /*00e0*/ 	.word	0x00001660


	//   ....[4]....
        /*00e4*/ 	.word	0x00001720


	//   ....[5]....
        /*00e8*/ 	.word	0x000017e0


	//   ....[6]....
        /*00ec*/ 	.word	0x000018a0


	//   ....[7]....
        /*00f0*/ 	.word	0x00001960


	//   ....[8]....
        /*00f4*/ 	.word	0x00001a20


	//   ....[9]....
        /*00f8*/ 	.word	0x00001ae0


	//   ....[10]....
        /*00fc*/ 	.word	0x00001ba0


	//   ....[11]....
        /*0100*/ 	.word	0x00001c60


	//   ....[12]....
        /*0104*/ 	.word	0x00001d20


	//   ....[13]....
        /*0108*/ 	.word	0x00001de0


	//   ....[14]....
        /*010c*/ 	.word	0x00001e80


	//   ....[15]....
        /*0110*/ 	.word	0x00001e90


	//   ....[16]....
        /*0114*/ 	.word	0x00001f40


	//   ....[17]....
        /*0118*/ 	.word	0x00001ff0


	//   ....[18]....
        /*011c*/ 	.word	0x000020a0


	//   ....[19]....
        /*0120*/ 	.word	0x00002150


	//   ....[20]....
        /*0124*/ 	.word	0x00002200


	//   ....[21]....
        /*0128*/ 	.word	0x000022b0


	//   ....[22]....
        /*012c*/ 	.word	0x00002360


	//   ....[23]....
        /*0130*/ 	.word	0x00002410


	//   ....[24]....
        /*0134*/ 	.word	0x000024c0


	//   ....[25]....
        /*0138*/ 	.word	0x00002570


	//   ....[26]....
        /*013c*/ 	.word	0x00002620


	//   ....[27]....
        /*0140*/ 	.word	0x000026d0


	//   ....[28]....
        /*0144*/ 	.word	0x00002780


	//   ....[29]....
        /*0148*/ 	.word	0x00002810


	//   ....[30]....
        /*014c*/ 	.word	0x000028b0


	//   ....[31]....
        /*0150*/ 	.word	0x00002990


	//   ....[32]....
        /*0154*/ 	.word	0x00002a70


	//   ....[33]....
        /*0158*/ 	.word	0x00002b50


	//   ....[34]....
        /*015c*/ 	.word	0x00002c30


	//   ....[35]....
        /*0160*/ 	.word	0x00002d10


	//   ....[36]....
        /*0164*/ 	.word	0x00002df0


	//   ....[37]....
        /*0168*/ 	.word	0x00002ed0


	//   ....[38]....
        /*016c*/ 	.word	0x00002fb0


	//   ....[39]....
        /*0170*/ 	.word	0x00003090


	//   ....[40]....
        /*0174*/ 	.word	0x00003170


	//   ....[41]....
        /*0178*/ 	.word	0x00003250


	//   ....[42]....
        /*017c*/ 	.word	0x00003330


	//   ....[43]....
        /*0180*/ 	.word	0x00003410


	//   ....[44]....
        /*0184*/ 	.word	0x000034d0


	//   ....[45]....
        /*0188*/ 	.word	0x000034e0


	//   ....[46]....
        /*018c*/ 	.word	0x000035a0


	//   ....[47]....
        /*0190*/ 	.word	0x00003660


	//   ....[48]....
        /*0194*/ 	.word	0x00003720


	//   ....[49]....
        /*0198*/ 	.word	0x000037e0


	//   ....[50]....
        /*019c*/ 	.word	0x000038a0


	//   ....[51]....
        /*01a0*/ 	.word	0x00003960


	//   ....[52]....
        /*01a4*/ 	.word	0x00003a20


	//   ....[53]....
        /*01a8*/ 	.word	0x00003ae0


	//   ....[54]....
        /*01ac*/ 	.word	0x00003ba0


	//   ....[55]....
        /*01b0*/ 	.word	0x00003c60


	//   ....[56]....
        /*01b4*/ 	.word	0x00003d20


	//   ....[57]....
        /*01b8*/ 	.word	0x00003de0


	//   ....[58]....
        /*01bc*/ 	.word	0x00003ea0


	//   ....[59]....
        /*01c0*/ 	.word	0x00003f40


	//----- nvinfo : EIATTR_CRS_STACK_SIZE
	.align		4
.L_219:
        /*01c4*/ 	.byte	0x04, 0x1e
        /*01c6*/ 	.short	(.L_221 - .L_220)
.L_220:
        /*01c8*/ 	.word	0x00000000


	//----- nvinfo : EIATTR_CBANK_PARAM_SIZE
	.align		4
.L_221:
        /*01cc*/ 	.byte	0x03, 0x19
        /*01ce*/ 	.short	0x002b


	//----- nvinfo : EIATTR_PARAM_CBANK
	.align		4
        /*01d0*/ 	.byte	0x04, 0x0a
        /*01d2*/ 	.short	(.L_223 - .L_222)
	.align		4
.L_222:
        /*01d4*/ 	.word	index@(.nv.constant0._Z15rms_norm_kernelILi14EEvPKvPK6__halfPvffiibbb)
        /*01d8*/ 	.short	0x0210
        /*01da*/ 	.short	0x002b


	//----- nvinfo : EIATTR_SW_WAR
	.align		4
.L_223:
        /*01dc*/ 	.byte	0x04, 0x36
        /*01de*/ 	.short	(.L_225 - .L_224)
.L_224:
        /*01e0*/ 	.word	0x00000008
.L_225:


//--------------------- .nv.info._Z15rms_norm_kernelILi13EEvPKvPK6__halfPvffiibbb --------------------------
	.section	.nv.info._Z15rms_norm_kernelILi13EEvPKvPK6__halfPvffiibbb,"",@"SHT_CUDA_INFO"
	.sectionflags	@""
	.align	4


	//----- nvinfo : EIATTR_CUDA_API_VERSION
	.align		4
        /*0000*/ 	.byte	0x04, 0x37
        /*0002*/ 	.short	(.L_227 - .L_226)
.L_226:
        /*0004*/ 	.word	0x00000082


	//----- nvinfo : EIATTR_KPARAM_INFO
	.align		4
.L_227:
        /*0008*/ 	.byte	0x04, 0x17
        /*000a*/ 	.short	(.L_229 - .L_228)
.L_228:
        /*000c*/ 	.word	0x00000000
        /*0010*/ 	.short	0x0009
        /*0012*/ 	.short	0x002a
        /*0014*/ 	.byte	0x00, 0xf0, 0x05, 0x00


	//----- nvinfo : EIATTR_KPARAM_INFO
	.align		4
.L_229:
        /*0018*/ 	.byte	0x04, 0x17
        /*001a*/ 	.short	(.L_231 - .L_230)
.L_230:
        /*001c*/ 	.word	0x00000000
        /*0020*/ 	.short	0x0008
        /*0022*/ 	.short	0x0029
        /*0024*/ 	.byte	0x00, 0xf0, 0x05, 0x00


	//----- nvinfo : EIATTR_KPARAM_INFO
	.align		4
.L_231:
        /*0028*/ 	.byte	0x04, 0x17
        /*002a*/ 	.short	(.L_233 - .L_232)
.L_232:
        /*002c*/ 	.word	0x00000000
        /*0030*/ 	.short	0x0007
        /*0032*/ 	.short	0x0028
        /*0034*/ 	.byte	0x00, 0xf0, 0x05, 0x00


	//----- nvinfo : EIATTR_KPARAM_INFO
	.align		4
.L_233:
        /*0038*/ 	.byte	0x04, 0x17
        /*003a*/ 	.short	(.L_235 - .L_234)
.L_234:
        /*003c*/ 	.word	0x00000000
        /*0040*/ 	.short	0x0006
        /*0042*/ 	.short	0x0024
        /*0044*/ 	.byte	0x00, 0xf0, 0x11, 0x00


	//----- nvinfo : EIATTR_KPARAM_INFO
	.align		4
.L_235:
        /*0048*/ 	.byte	0x04, 0x17
        /*004a*/ 	.short	(.L_237 - .L_236)
.L_236:
        /*004c*/ 	.word	0x00000000
        /*0050*/ 	.short	0x0005
        /*0052*/ 	.short	0x0020
        /*0054*/ 	.byte	0x00, 0xf0, 0x11, 0x00


	//----- nvinfo : EIATTR_KPARAM_INFO
	.align		4
.L_237:
        /*0058*/ 	.byte	0x04, 0x17
        /*005a*/ 	.short	(.L_239 - .L_238)
.L_238:
        /*005c*/ 	.word	0x00000000
        /*0060*/ 	.short	0x0004
        /*0062*/ 	.short	0x001c
        /*0064*/ 	.byte	0x00, 0xf0, 0x11, 0x00


	//----- nvinfo : EIATTR_KPARAM_INFO
	.align		4
.L_239:
        /*0068*/ 	.byte	0x04, 0x17
        /*006a*/ 	.short	(.L_241 - .L_240)
.L_240:
        /*006c*/ 	.word	0x00000000
        /*0070*/ 	.short	0x0003
        /*0072*/ 	.short	0x0018
        /*0074*/ 	.byte	0x00, 0xf0, 0x11, 0x00


	//----- nvinfo : EIATTR_KPARAM_INFO
	.align		4
.L_241:
        /*0078*/ 	.byte	0x04, 0x17
        /*007a*/ 	.short	(.L_243 - .L_242)
.L_242:
        /*007c*/ 	.word	0x00000000
        /*0080*/ 	.short	0x0002
        /*0082*/ 	.short	0x0010
        /*0084*/ 	.byte	0x00, 0xf0, 0x21, 0x00


	//----- nvinfo : EIATTR_KPARAM_INFO
	.align		4
.L_243:
        /*0088*/ 	.byte	0x04, 0x17
        /*008a*/ 	.short	(.L_245 - .L_244)
.L_244:
        /*008c*/ 	.word	0x00000000
        /*0090*/ 	.short	0x0001
        /*0092*/ 	.short	0x0008
        /*0094*/ 	.byte	0x00, 0xf0, 0x21, 0x00


	//----- nvinfo : EIATTR_KPARAM_INFO
	.align		4
.L_245:
        /*0098*/ 	.byte	0x04, 0x17
        /*009a*/ 	.short	(.L_247 - .L_246)
.L_246:
        /*009c*/ 	.word	0x00000000
        /*00a0*/ 	.short	0x0000
        /*00a2*/ 	.short	0x0000
        /*00a4*/ 	.byte	0x00, 0xf0, 0x21, 0x00


	//----- nvinfo : EIATTR_SPARSE_MMA_MASK
	.align		4
.L_247:
        /*00a8*/ 	.byte	0x03, 0x50
        /*00aa*/ 	.short	0x0000


	//----- nvinfo : EIATTR_MAXREG_COUNT
	.align		4
        /*00ac*/ 	.byte	0x03, 0x1b
        /*00ae*/ 	.short	0x00ff


	//----- nvinfo : EIATTR_NUM_BARRIERS
	.align		4
        /*00b0*/ 	.byte	0x02, 0x4c
        /*00b2*/ 	.byte	0x01
	.zero		1


	//----- nvinfo : EIATTR_MERCURY_ISA_VERSION
	.align		4
        /*00b4*/ 	.byte	0x03, 0x5f
        /*00b6*/ 	.short	0x0101


	//----- nvinfo : EIATTR_COOP_GROUP_MASK_REGIDS
	.align		4
        /*00b8*/ 	.byte	0x04, 0x29
        /*00ba*/ 	.short	(.L_249 - .L_248)


	//   ....[0]....
.L_248:
        /*00bc*/ 	.word	0xffffffff


	//   ....[1]....
        /*00c0*/ 	.word	0xffffffff


	//----- nvinfo : EIATTR_COOP_GROUP_INSTR_OFFSETS
	.align		4
.L_249:
        /*00c4*/ 	.byte	0x04, 0x28
        /*00c6*/ 	.short	(.L_251 - .L_250)


	//   ....[0]....
.L_250:
        /*00c8*/ 	.word	0x000010e0


	//   ....[1]....
        /*00cc*/ 	.word	0x00001210


	//----- nvinfo : EIATTR_EXIT_INSTR_OFFSETS
	.align		4
.L_251:
        /*00d0*/ 	.byte	0x04, 0x1c
        /*00d2*/ 	.short	(.L_253 - .L_252)


	//   ....[0]....
.L_252:
        /*00d4*/ 	.word	0x00001360


	//   ....[1]....
        /*00d8*/ 	.word	0x00001420


	//   ....[2]....
        /*00dc*/ 	.word	0x000014e0


	//   ....[3]....
        /*00e0*/ 	.word	0x000015a0


	//   ....[4]....
        /*00e4*/ 	.word	0x00001660


	//   ....[5]....
        /*00e8*/ 	.word	0x00001720


	//   ....[6]....
        /*00ec*/ 	.word	0x000017e0


	//   ....[7]....
        /*00f0*/ 	.word	0x000018a0


	//   ....[8]....
        /*00f4*/ 	.word	0x00001960


	//   ....[9]....
        /*00f8*/ 	.word	0x00001a20


	//   ....[10]....
        /*00fc*/ 	.word	0x00001ae0


	//   ....[11]....
        /*0100*/ 	.word	0x00001ba0


	//   ....[12]....
        /*0104*/ 	.word	0x00001c60


	//   ....[13]....
        /*0108*/ 	.word	0x00001d00


	//   ....[14]....
        /*010c*/ 	.word	0x00001d10


	//   ....[15]....
        /*0110*/ 	.word	0x00001dc0


	//   ....[16]....
        /*0114*/ 	.word	0x00001e70


	//   ....[17]....
        /*0118*/ 	.word	0x00001f20


	//   ....[18]....
        /*011c*/ 	.word	0x00001fd0


	//   ....[19]....
        /*0120*/ 	.word	0x00002080


	//   ....[20]....
        /*0124*/ 	.word	0x00002130


	//   ....[21]....
        /*0128*/ 	.word	0x000021e0


	//   ....[22]....
        /*012c*/ 	.word	0x00002290


	//   ....[23]....
        /*0130*/ 	.word	0x00002340


	//   ....[24]....
        /*0134*/ 	.word	0x000023f0


	//   ....[25]....
        /*0138*/ 	.word	0x000024a0


	//   ....[26]....
        /*013c*/ 	.word	0x00002550


	//   ....[27]....
        /*0140*/ 	.word	0x000025e0


	//   ....[28]....
        /*0144*/ 	.word	0x00002680


	//   ....[29]....
        /*0148*/ 	.word	0x00002760


	//   ....[30]....
        /*014c*/ 	.word	0x00002840


	//   ....[31]....
        /*0150*/ 	.word	0x00002920


	//   ....[32]....
        /*0154*/ 	.word	0x00002a00


	//   ....[33]....
        /*0158*/ 	.word	0x00002ae0


	//   ....[34]....
        /*015c*/ 	.word	0x00002bc0


	//   ....[35]....
        /*0160*/ 	.word	0x00002ca0


	//   ....[36]....
        /*0164*/ 	.word	0x00002d80


	//   ....[37]....
        /*0168*/ 	.word	0x00002e60


	//   ....[38]....
        /*016c*/ 	.word	0x00002f40


	//   ....[39]....
        /*0170*/ 	.word	0x00003020


	//   ....[40]....
        /*0174*/ 	.word	0x00003100


	//   ....[41]....
        /*0178*/ 	.word	0x000031c0


	//   ....[42]....
        /*017c*/ 	.word	0x000031d0


	//   ....[43]....
        /*0180*/ 	.word	0x00003290


	//   ....[44]....
        /*0184*/ 	.word	0x00003350


	//   ....[45]....
        /*0188*/ 	.word	0x00003410


	//   ....[46]....
        /*018c*/ 	.word	0x000034d0


	//   ....[47]....
        /*0190*/ 	.word	0x00003590


	//   ....[48]....
        /*0194*/ 	.word	0x00003650


	//   ....[49]....
        /*0198*/ 	.word	0x00003710


	//   ....[50]....
        /*019c*/ 	.word	0x000037d0


	//   ....[51]....
        /*01a0*/ 	.word	0x00003890


	//   ....[52]....
        /*01a4*/ 	.word	0x00003950


	//   ....[53]....
        /*01a8*/ 	.word	0x00003a10


	//   ....[54]....
        /*01ac*/ 	.word	0x00003ad0


	//   ....[55]....
        /*01b0*/ 	.word	0x00003b70


	//----- nvinfo : EIATTR_CRS_STACK_SIZE
	.align		4
.L_253:
        /*01b4*/ 	.byte	0x04, 0x1e
        /*01b6*/ 	.short	(.L_255 - .L_254)
.L_254:
        /*01b8*/ 	.word	0x00000000


	//----- nvinfo : EIATTR_CBANK_PARAM_SIZE
	.align		4
.L_255:
        /*01bc*/ 	.byte	0x03, 0x19
        /*01be*/ 	.short	0x002b


	//----- nvinfo : EIATTR_PARAM_CBANK
	.align		4
        /*01c0*/ 	.byte	0x04, 0x0a
        /*01c2*/ 	.short	(.L_257 - .L_256)
	.align		4
.L_256:
        /*01c4*/ 	.word	index@(.nv.constant0._Z15rms_norm_kernelILi13EEvPKvPK6__halfPvffiibbb)
        /*01c8*/ 	.short	0x0210
        /*01ca*/ 	.short	0x002b


	//----- nvinfo : EIATTR_SW_WAR
	.align		4
.L_257:
        /*01cc*/ 	.byte	0x04, 0x36
        /*01ce*/ 	.short	(.L_259 - .L_258)
.L_258:
        /*01d0*/ 	.word	0x00000008
.L_259:


//--------------------- .nv.info._Z15rms_norm_kernelILi12EEvPKvPK6__halfPvffiibbb --------------------------
	.section	.nv.info._Z15rms_norm_kernelILi12EEvPKvPK6__halfPvffiibbb,"",@"SHT_CUDA_INFO"
	.sectionflags	@""
	.align	4


	//----- nvinfo : EIATTR_CUDA_API_VERSION
	.align		4
        /*0000*/ 	.byte	0x04, 0x37
        /*0002*/ 	.short	(.L_261 - .L_260)
.L_260:
        /*0004*/ 	.word	0x00000082


	//----- nvinfo : EIATTR_KPARAM_INFO
	.align		4
.L_261:
        /*0008*/ 	.byte	0x04, 0x17
        /*000a*/ 	.short	(.L_263 - .L_262)
.L_262:
        /*000c*/ 	.word	0x00000000
        /*0010*/ 	.short	0x0009
        /*0012*/ 	.short	0x002a
        /*0014*/ 	.byte	0x00, 0xf0, 0x05, 0x00


	//----- nvinfo : EIATTR_KPARAM_INFO
	.align		4
.L_263:
        /*0018*/ 	.byte	0x04, 0x17
        /*001a*/ 	.short	(.L_265 - .L_264)
.L_264:
        /*001c*/ 	.word	0x00000000
        /*0020*/ 	.short	0x0008
        /*0022*/ 	.short	0x0029
        /*0024*/ 	.byte	0x00, 0xf0, 0x05, 0x00


	//----- nvinfo : EIATTR_KPARAM_INFO
	.align		4
.L_265:
        /*0028*/ 	.byte	0x04, 0x17
        /*002a*/ 	.short	(.L_267 - .L_266)
.L_266:
        /*002c*/ 	.word	0x00000000
        /*0030*/ 	.short	0x0007
        /*0032*/ 	.short	0x0028
        /*0034*/ 	.byte	0x00, 0xf0, 0x05, 0x00


	//----- nvinfo : EIATTR_KPARAM_INFO
	.align		4
.L_267:
        /*0038*/ 	.byte	0x04, 0x17
        /*003a*/ 	.short	(.L_269 - .L_268)
.L_268:
        /*003c*/ 	.word	0x00000000
        /*0040*/ 	.short	0x0006
        /*0042*/ 	.short	0x0024
        /*0044*/ 	.byte	0x00, 0xf0, 0x11, 0x00


	//----- nvinfo : EIATTR_KPARAM_INFO
	.align		4
.L_269:
        /*0048*/ 	.byte	0x04, 0x17
        /*004a*/ 	.short	(.L_271 - .L_270)
.L_270:
        /*004c*/ 	.word	0x00000000
        /*0050*/ 	.short	0x0005
        /*0052*/ 	.short	0x0020
        /*0054*/ 	.byte	0x00, 0xf0, 0x11, 0x00


	//----- nvinfo : EIATTR_KPARAM_INFO
	.align		4
.L_271:
        /*0058*/ 	.byte	0x04, 0x17
        /*005a*/ 	.short	(.L_273 - .L_272)
.L_272:
        /*005c*/ 	.word	0x00000000
        /*0060*/ 	.short	0x0004
        /*0062*/ 	.short	0x001c
        /*0064*/ 	.byte	0x00, 0xf0, 0x11, 0x00


	//----- nvinfo : EIATTR_KPARAM_INFO
	.align		4
.L_273:
        /*0068*/ 	.byte	0x04, 0x17
        /*006a*/ 	.short	(.L_275 - .L_274)
.L_274:
        /*006c*/ 	.word	0x00000000
        /*0070*/ 	.short	0x0003
        /*0072*/ 	.short	0x0018
        /*0074*/ 	.byte	0x00, 0xf0, 0x11, 0x00


	//----- nvinfo : EIATTR_KPARAM_INFO
	.align		4
.L_275:
        /*0078*/ 	.byte	0x04, 0x17
        /*007a*/ 	.short	(.L_277 - .L_276)
.L_276:
        /*007c*/ 	.word	0x00000000
        /*0080*/ 	.short	0x0002
        /*0082*/ 	.short	0x0010
        /*0084*/ 	.byte	0x00, 0xf0, 0x21, 0x00


	//----- nvinfo : EIATTR_KPARAM_INFO
	.align		4
.L_277:
        /*0088*/ 	.byte	0x04, 0x17
        /*008a*/ 	.short	(.L_279 - .L_278)
.L_278:
        /*008c*/ 	.word	0x00000000
        /*0090*/ 	.short	0x0001
        /*0092*/ 	.short	0x0008
        /*0094*/ 	.byte	0x00, 0xf0, 0x21, 0x00


	//----- nvinfo : EIATTR_KPARAM_INFO
	.align		4
.L_279:
        /*0098*/ 	.byte	0x04, 0x17
        /*009a*/ 	.short	(.L_281 - .L_280)
.L_280:
        /*009c*/ 	.word	0x00000000
        /*00a0*/ 	.short	0x0000
        /*00a2*/ 	.short	0x0000
        /*00a4*/ 	.byte	0x00, 0xf0, 0x21, 0x00


	//----- nvinfo : EIATTR_SPARSE_MMA_MASK
	.align		4
.L_281:
        /*00a8*/ 	.byte	0x03, 0x50
        /*00aa*/ 	.short	0x0000


	//----- nvinfo : EIATTR_MAXREG_COUNT
	.align		4
        /*00ac*/ 	.byte	0x03, 0x1b
        /*00ae*/ 	.short	0x00ff


	//----- nvinfo : EIATTR_NUM_BARRIERS
	.align		4
        /*00b0*/ 	.byte	0x02, 0x4c
        /*00b2*/ 	.byte	0x01
	.zero		1


	//----- nvinfo : EIATTR_MERCURY_ISA_VERSION
	.align		4
        /*00b4*/ 	.byte	0x03, 0x5f
        /*00b6*/ 	.short	0x0101


	//----- nvinfo : EIATTR_COOP_GROUP_MASK_REGIDS
	.align		4
        /*00b8*/ 	.byte	0x04, 0x29
        /*00ba*/ 	.short	(.L_283 - .L_282)


	//   ....[0]....
.L_282:
        /*00bc*/ 	.word	0xffffffff


	//   ....[1]....
        /*00c0*/ 	.word	0xffffffff


	//----- nvinfo : EIATTR_COOP_GROUP_INSTR_OFFSETS
	.align		4
.L_283:
        /*00c4*/ 	.byte	0x04, 0x28
        /*00c6*/ 	.short	(.L_285 - .L_284)


	//   ....[0]....
.L_284:
        /*00c8*/ 	.word	0x00000fa0


	//   ....[1]....
        /*00cc*/ 	.word	0x000010b0


	//----- nvinfo : EIATTR_EXIT_INSTR_OFFSETS
	.align		4
.L_285:
        /*00d0*/ 	.byte	0x04, 0x1c
        /*00d2*/ 	.short	(.L_287 - .L_286)


	//   ....[0]....
.L_286:
        /*00d4*/ 	.word	0x000011f0


	//   ....[1]....
        /*00d8*/ 	.word	0x000012b0


	//   ....[2]....
        /*00dc*/ 	.word	0x00001370


	//   ....[3]....
        /*00e0*/ 	.word	0x00001430


	//   ....[4]....
        /*00e4*/ 	.word	0x000014f0


	//   ....[5]....
        /*00e8*/ 	.word	0x000015b0


	//   ....[6]....
        /*00ec*/ 	.word	0x00001670


	//   ....[7]....
        /*00f0*/ 	.word	0x00001730


	//   ....[8]....
        /*00f4*/ 	.word	0x000017f0


	//   ....[9]....
        /*00f8*/ 	.word	0x000018b0


	//   ....[10]....
        /*00fc*/ 	.word	0x00001970


	//   ....[11]....
        /*0100*/ 	.word	0x00001a30


	//   ....[12]....
        /*0104*/ 	.word	0x00001ad0


	//   ....[13]....
        /*0108*/ 	.word	0x00001ae0


	//   ....[14]....
        /*010c*/ 	.word	0x00001b90


	//   ....[15]....
        /*0110*/ 	.word	0x00001c40


	//   ....[16]....
        /*0114*/ 	.word	0x00001cf0


	//   ....[17]....
        /*0118*/ 	.word	0x00001da0


	//   ....[18]....
        /*011c*/ 	.word	0x00001e50


	//   ....[19]....
        /*0120*/ 	.word	0x00001f00


	//   ....[20]....
        /*0124*/ 	.word	0x00001fb0


	//   ....[21]....
        /*0128*/ 	.word	0x00002060


	//   ....[22]....
        /*012c*/ 	.word	0x00002110


	//   ....[23]....
        /*0130*/ 	.word	0x000021c0


	//   ....[24]....
        /*0134*/ 	.word	0x00002270


	//   ....[25]....
        /*0138*/ 	.word	0x00002300


	//   ....[26]....
        /*013c*/ 	.word	0x000023a0


	//   ....[27]....
        /*0140*/ 	.word	0x00002480


	//   ....[28]....
        /*0144*/ 	.word	0x00002560


	//   ....[29]....
        /*0148*/ 	.word	0x00002640


	//   ....[30]....
        /*014c*/ 	.word	0x00002720


	//   ....[31]....
        /*0150*/ 	.word	0x00002800


	//   ....[32]....
        /*0154*/ 	.word	0x000028e0


	//   ....[33]....
        /*0158*/ 	.word	0x000029c0


	//   ....[34]....
        /*015c*/ 	.word	0x00002aa0


	//   ....[35]....
        /*0160*/ 	.word	0x00002b80


	//   ....[36]....
        /*0164*/ 	.word	0x00002c60


	//   ....[37]....
        /*0168*/ 	.word	0x00002d40


	//   ....[38]....
        /*016c*/ 	.word	0x00002e00


	//   ....[39]....
        /*0170*/ 	.word	0x00002e10


	//   ....[40]....
        /*0174*/ 	.word	0x00002ed0


	//   ....[41]....
        /*0178*/ 	.word	0x00002f90


	//   ....[42]....
        /*017c*/ 	.word	0x00003050


	//   ....[43]....
        /*0180*/ 	.word	0x00003110


	//   ....[44]....
        /*0184*/ 	.word	0x000031d0


	//   ....[45]....
        /*0188*/ 	.word	0x00003290


	//   ....[46]....
        /*018c*/ 	.word	0x00003350


	//   ....[47]....
        /*0190*/ 	.word	0x00003410


	//   ....[48]....
        /*0194*/ 	.word	0x000034d0


	//   ....[49]....
        /*0198*/ 	.word	0x00003590


	//   ....[50]....
        /*019c*/ 	.word	0x00003650


	//   ....[51]....
        /*01a0*/ 	.word	0x000036f0


	//----- nvinfo : EIATTR_CRS_STACK_SIZE
	.align		4
.L_287:
        /*01a4*/ 	.byte	0x04, 0x1e
        /*01a6*/ 	.short	(.L_289 - .L_288)
.L_288:
        /*01a8*/ 	.word	0x00000000


	//----- nvinfo : EIATTR_CBANK_PARAM_SIZE
	.align		4
.L_289:
        /*01ac*/ 	.byte	0x03, 0x19
        /*01ae*/ 	.short	0x002b


	//----- nvinfo : EIATTR_PARAM_CBANK
	.align		4
        /*01b0*/ 	.byte	0x04, 0x0a
        /*01b2*/ 	.short	(.L_291 - .L_290)
	.align		4
.L_290:
        /*01b4*/ 	.word	index@(.nv.constant0._Z15rms_norm_kernelILi12EEvPKvPK6__halfPvffiibbb)
        /*01b8*/ 	.short	0x0210
        /*01ba*/ 	.short	0x002b


	//----- nvinfo : EIATTR_SW_WAR
	.align		4
.L_291:
        /*01bc*/ 	.byte	0x04, 0x36
        /*01be*/ 	.short	(.L_293 - .L_292)
.L_292:
        /*01c0*/ 	.word	0x00000008
.L_293:


//--------------------- .nv.info._Z15rms_norm_kernelILi11EEvPKvPK6__halfPvffiibbb --------------------------
	.section	.nv.info._Z15rms_norm_kernelILi11EEvPKvPK6__halfPvffiibbb,"",@"SHT_CUDA_INFO"
	.sectionflags	@""
	.align	4


	//----- nvinfo : EIATTR_CUDA_API_VERSION
	.align		4
        /*0000*/ 	.byte	0x04, 0x37
        /*0002*/ 	.short	(.L_295 - .L_294)
.L_294:
        /*0004*/ 	.word	0x00000082


	//----- nvinfo : EIATTR_KPARAM_INFO
	.align		4
.L_295:
        /*0008*/ 	.byte	0x04, 0x17
        /*000a*/ 	.short	(.L_297 - .L_296)
.L_296:
        /*000c*/ 	.word	0x00000000
        /*0010*/ 	.short	0x0009
        /*0012*/ 	.short	0x002a
        /*0014*/ 	.byte	0x00, 0xf0, 0x05, 0x00


	//----- nvinfo : EIATTR_KPARAM_INFO
	.align		4
.L_297:
        /*0018*/ 	.byte	0x04, 0x17
        /*001a*/ 	.short	(.L_299 - .L_298)
.L_298:
        /*001c*/ 	.word	0x00000000
        /*0020*/ 	.short	0x0008
        /*0022*/ 	.short	0x0029
        /*0024*/ 	.byte	0x00, 0xf0, 0x05, 0x00


	//----- nvinfo : EIATTR_KPARAM_INFO
	.align		4
.L_299:
        /*0028*/ 	.byte	0x04, 0x17
        /*002a*/ 	.short	(.L_301 - .L_300)
.L_300:
        /*002c*/ 	.word	0x00000000
        /*0030*/ 	.short	0x0007
        /*0032*/ 	.short	0x0028
        /*0034*/ 	.byte	0x00, 0xf0, 0x05, 0x00


	//----- nvinfo : EIATTR_KPARAM_INFO
	.align		4
.L_301:
        /*0038*/ 	.byte	0x04, 0x17
        /*003a*/ 	.short	(.L_303 - .L_302)
.L_302:
        /*003c*/ 	.word	0x00000000
        /*0040*/ 	.short	0x0006
        /*0042*/ 	.short	0x0024
        /*0044*/ 	.byte	0x00, 0xf0, 0x11, 0x00


	//----- nvinfo : EIATTR_KPARAM_INFO
	.align		4
.L_303:
        /*0048*/ 	.byte	0x04, 0x17
        /*004a*/ 	.short	(.L_305 - .L_304)
.L_304:
        /*004c*/ 	.word	0x00000000
        /*0050*/ 	.short	0x0005
        /*0052*/ 	.short	0x0020
        /*0054*/ 	.byte	0x00, 0xf0, 0x11, 0x00


	//----- nvinfo : EIATTR_KPARAM_INFO
	.align		4
.L_305:
        /*0058*/ 	.byte	0x04, 0x17
        /*005a*/ 	.short	(.L_307 - .L_306)
.L_306:
        /*005c*/ 	.word	0x00000000
        /*0060*/ 	.short	0x0004
        /*0062*/ 	.short	0x001c
        /*0064*/ 	.byte	0x00, 0xf0, 0x11, 0x00


	//----- nvinfo : EIATTR_KPARAM_INFO
	.align		4
.L_307:
        /*0068*/ 	.byte	0x04, 0x17
        /*006a*/ 	.short	(.L_309 - .L_308)
.L_308:
        /*006c*/ 	.word	0x00000000
        /*0070*/ 	.short	0x0003
        /*0072*/ 	.short	0x0018
        /*0074*/ 	.byte	0x00, 0xf0, 0x11, 0x00


	//----- nvinfo : EIATTR_KPARAM_INFO
	.align		4
.L_309:
        /*0078*/ 	.byte	0x04, 0x17
        /*007a*/ 	.short	(.L_311 - .L_310)
.L_310:
        /*007c*/ 	.word	0x00000000
        /*0080*/ 	.short	0x0002
        /*0082*/ 	.short	0x0010
        /*0084*/ 	.byte	0x00, 0xf0, 0x21, 0x00


	//----- nvinfo : EIATTR_KPARAM_INFO
	.align		4
.L_311:
        /*0088*/ 	.byte	0x04, 0x17
        /*008a*/ 	.short	(.L_313 - .L_312)
.L_312:
        /*008c*/ 	.word	0x00000000
        /*0090*/ 	.short	0x0001
        /*0092*/ 	.short	0x0008
        /*0094*/ 	.byte	0x00, 0xf0, 0x21, 0x00


	//----- nvinfo : EIATTR_KPARAM_INFO
	.align		4
.L_313:
        /*0098*/ 	.byte	0x04, 0x17
        /*009a*/ 	.short	(.L_315 - .L_314)
.L_314:
        /*009c*/ 	.word	0x00000000
        /*00a0*/ 	.short	0x0000
        /*00a2*/ 	.short	0x0000
        /*00a4*/ 	.byte	0x00, 0xf0, 0x21, 0x00


	//----- nvinfo : EIATTR_SPARSE_MMA_MASK
	.align		4
.L_315:
        /*00a8*/ 	.byte	0x03, 0x50
        /*00aa*/ 	.short	0x0000


	//----- nvinfo : EIATTR_MAXREG_COUNT
	.align		4
        /*00ac*/ 	.byte	0x03, 0x1b
        /*00ae*/ 	.short	0x00ff


	//----- nvinfo : EIATTR_NUM_BARRIERS
	.align		4
        /*00b0*/ 	.byte	0x02, 0x4c
        /*00b2*/ 	.byte	0x01
	.zero		1


	//----- nvinfo : EIATTR_MERCURY_ISA_VERSION
	.align		4
        /*00b4*/ 	.byte	0x03, 0x5f
        /*00b6*/ 	.short	0x0101


	//----- nvinfo : EIATTR_COOP_GROUP_MASK_REGIDS
	.align		4
        /*00b8*/ 	.byte	0x04, 0x29
        /*00ba*/ 	.short	(.L_317 - .L_316)


	//   ....[0]....
.L_316:
        /*00bc*/ 	.word	0xffffffff


	//   ....[1]....
        /*00c0*/ 	.word	0xffffffff


	//----- nvinfo : EIATTR_COOP_GROUP_INSTR_OFFSETS
	.align		4
.L_317:
        /*00c4*/ 	.byte	0x04, 0x28
        /*00c6*/ 	.short	(.L_319 - .L_318)


	//   ....[0]....
.L_318:
        /*00c8*/ 	.word	0x00000e80


	//   ....[1]....
        /*00cc*/ 	.word	0x00000f90


	//----- nvinfo : EIATTR_EXIT_INSTR_OFFSETS
	.align		4
.L_319:
        /*00d0*/ 	.byte	0x04, 0x1c
        /*00d2*/ 	.short	(.L_321 - .L_320)


	//   ....[0]....
.L_320:
        /*00d4*/ 	.word	0x000010d0


	//   ....[1]....
        /*00d8*/ 	.word	0x00001190


	//   ....[2]....
        /*00dc*/ 	.word	0x00001250


	//   ....[3]....
        /*00e0*/ 	.word	0x00001310


	//   ....[4]....
        /*00e4*/ 	.word	0x000013d0


	//   ....[5]....
        /*00e8*/ 	.word	0x00001490


	//   ....[6]....
        /*00ec*/ 	.word	0x00001550


	//   ....[7]....
        /*00f0*/ 	.word	0x00001610


	//   ....[8]....
        /*00f4*/ 	.word	0x000016d0


	//   ....[9]....
        /*00f8*/ 	.word	0x00001790


	//   ....[10]....
        /*00fc*/ 	.word	0x00001850


	//   ....[11]....
        /*0100*/ 	.word	0x000018f0


	//   ....[12]....
        /*0104*/ 	.word	0x00001900


	//   ....[13]....
        /*0108*/ 	.word	0x000019b0


	//   ....[14]....
        /*010c*/ 	.word	0x00001a60


	//   ....[15]....
        /*0110*/ 	.word	0x00001b10


	//   ....[16]....
        /*0114*/ 	.word	0x00001bc0


	//   ....[17]....
        /*0118*/ 	.word	0x00001c70


	//   ....[18]....
        /*011c*/ 	.word	0x00001d20


	//   ....[19]....
        /*0120*/ 	.word	0x00001dd0


	//   ....[20]....
        /*0124*/ 	.word	0x00001e80


	//   ....[21]....
        /*0128*/ 	.word	0x00001f30


	//   ....[22]....
        /*012c*/ 	.word	0x00001fe0


	//   ....[23]....
        /*0130*/ 	.word	0x00002070


	//   ....[24]....
        /*0134*/ 	.word	0x00002110


	//   ....[25]....
        /*0138*/ 	.word	0x000021f0


	//   ....[26]....
        /*013c*/ 	.word	0x000022d0


	//   ....[27]....
        /*0140*/ 	.word	0x000023b0


	//   ....[28]....
        /*0144*/ 	.word	0x00002490


	//   ....[29]....
        /*0148*/ 	.word	0x00002570


	//   ....[30]....
        /*014c*/ 	.word	0x00002650


	//   ....[31]....
        /*0150*/ 	.word	0x00002730


	//   ....[32]....
        /*0154*/ 	.word	0x00002810


	//   ....[33]....
        /*0158*/ 	.word	0x000028f0


	//   ....[34]....
        /*015c*/ 	.word	0x000029d0


	//   ....[35]....
        /*0160*/ 	.word	0x00002a90


	//   ....[36]....
        /*0164*/ 	.word	0x00002aa0


	//   ....[37]....
        /*0168*/ 	.word	0x00002b60


	//   ....[38]....
        /*016c*/ 	.word	0x00002c20


	//   ....[39]....
        /*0170*/ 	.word	0x00002ce0


	//   ....[40]....
        /*0174*/ 	.word	0x00002da0


	//   ....[41]....
        /*0178*/ 	.word	0x00002e60


	//   ....[42]....
        /*017c*/ 	.word	0x00002f20


	//   ....[43]....
        /*0180*/ 	.word	0x00002fe0


	//   ....[44]....
        /*0184*/ 	.word	0x000030a0


	//   ....[45]....
        /*0188*/ 	.word	0x00003160


	//   ....[46]....
        /*018c*/ 	.word	0x00003220


	//   ....[47]....
        /*0190*/ 	.word	0x000032c0


	//----- nvinfo : EIATTR_CRS_STACK_SIZE
	.align		4
.L_321:
        /*0194*/ 	.byte	0x04, 0x1e
        /*0196*/ 	.short	(.L_323 - .L_322)
.L_322:
        /*0198*/ 	.word	0x00000000


	//----- nvinfo : EIATTR_CBANK_PARAM_SIZE
	.align		4
.L_323:
        /*019c*/ 	.byte	0x03, 0x19
        /*019e*/ 	.short	0x002b


	//----- nvinfo : EIATTR_PARAM_CBANK
	.align		4
        /*01a0*/ 	.byte	0x04, 0x0a
        /*01a2*/ 	.short	(.L_325 - .L_324)
	.align		4
.L_324:
        /*01a4*/ 	.word	index@(.nv.constant0._Z15rms_norm_kernelILi11EEvPKvPK6__halfPvffiibbb)
        /*01a8*/ 	.short	0x0210
        /*01aa*/ 	.short	0x002b


	//----- nvinfo : EIATTR_SW_WAR
	.align		4
.L_325:
        /*01ac*/ 	.byte	0x04, 0x36
        /*01ae*/ 	.short	(.L_327 - .L_326)
.L_326:
        /*01b0*/ 	.word	0x00000008
.L_327:


//--------------------- .nv.info._Z15rms_norm_kernelILi10EEvPKvPK6__halfPvffiibbb --------------------------
	.section	.nv.info._Z15rms_norm_kernelILi10EEvPKvPK6__halfPvffiibbb,"",@"SHT_CUDA_INFO"
	.sectionflags	@""
	.align	4


	//----- nvinfo : EIATTR_CUDA_API_VERSION
	.align		4
        /*0000*/ 	.byte	0x04, 0x37
        /*0002*/ 	.short	(.L_329 - .L_328)
.L_328:
        /*0004*/ 	.word	0x00000082


	//----- nvinfo : EIATTR_KPARAM_INFO
	.align		4
.L_329:
        /*0008*/ 	.byte	0x04, 0x17
        /*000a*/ 	.short	(.L_331 - .L_330)
.L_330:
        /*000c*/ 	.word	0x00000000
        /*0010*/ 	.short	0x0009
        /*0012*/ 	.short	0x002a
        /*0014*/ 	.byte	0x00, 0xf0, 0x05, 0x00


	//----- nvinfo : EIATTR_KPARAM_INFO
	.align		4
.L_331:
        /*0018*/ 	.byte	0x04, 0x17
        /*001a*/ 	.short	(.L_333 - .L_332)
.L_332:
        /*001c*/ 	.word	0x00000000
        /*0020*/ 	.short	0x0008
        /*0022*/ 	.short	0x0029
        /*0024*/ 	.byte	0x00, 0xf0, 0x05, 0x00


	//----- nvinfo : EIATTR_KPARAM_INFO
	.align		4
.L_333:
        /*0028*/ 	.byte	0x04, 0x17
        /*002a*/ 	.short	(.L_335 - .L_334)
.L_334:
        /*002c*/ 	.word	0x00000000
        /*0030*/ 	.short	0x0007
        /*0032*/ 	.short	0x0028
        /*0034*/ 	.byte	0x00, 0xf0, 0x05, 0x00


	//----- nvinfo : EIATTR_KPARAM_INFO
	.align		4
.L_335:
        /*0038*/ 	.byte	0x04, 0x17
        /*003a*/ 	.short	(.L_337 - .L_336)
.L_336:
        /*003c*/ 	.word	0x00000000
        /*0040*/ 	.short	0x0006
        /*0042*/ 	.short	0x0024
        /*0044*/ 	.byte	0x00, 0xf0, 0x11, 0x00


	//----- nvinfo : EIATTR_KPARAM_INFO
	.align		4
.L_337:
        /*0048*/ 	.byte	0x04, 0x17
        /*004a*/ 	.short	(.L_339 - .L_338)
.L_338:
        /*004c*/ 	.word	0x00000000
        /*0050*/ 	.short	0x0005
        /*0052*/ 	.short	0x0020
        /*0054*/ 	.byte	0x00, 0xf0, 0x11, 0x00


	//----- nvinfo : EIATTR_KPARAM_INFO
	.align		4
.L_339:
        /*0058*/ 	.byte	0x04, 0x17
        /*005a*/ 	.short	(.L_341 - .L_340)
.L_340:
        /*005c*/ 	.word	0x00000000
        /*0060*/ 	.short	0x0004
        /*0062*/ 	.short	0x001c
        /*0064*/ 	.byte	0x00, 0xf0, 0x11, 0x00


	//----- nvinfo : EIATTR_KPARAM_INFO
	.align		4
.L_341:
        /*0068*/ 	.byte	0x04, 0x17
        /*006a*/ 	.short	(.L_343 - .L_342)
.L_342:
        /*006c*/ 	.word	0x00000000
        /*0070*/ 	.short	0x0003
        /*0072*/ 	.short	0x0018
        /*0074*/ 	.byte	0x00, 0xf0, 0x11, 0x00


	//----- nvinfo : EIATTR_KPARAM_INFO
	.align		4
.L_343:
        /*0078*/ 	.byte	0x04, 0x17
        /*007a*/ 	.short	(.L_345 - .L_344)
.L_344:
        /*007c*/ 	.word	0x00000000
        /*0080*/ 	.short	0x0002
        /*0082*/ 	.short	0x0010
        /*0084*/ 	.byte	0x00, 0xf0, 0x21, 0x00


	//----- nvinfo : EIATTR_KPARAM_INFO
	.align		4
.L_345:
        /*0088*/ 	.byte	0x04, 0x17
        /*008a*/ 	.short	(.L_347 - .L_346)
.L_346:
        /*008c*/ 	.word	0x00000000
        /*0090*/ 	.short	0x0001
        /*0092*/ 	.short	0x0008
        /*0094*/ 	.byte	0x00, 0xf0, 0x21, 0x00


	//----- nvinfo : EIATTR_KPARAM_INFO
	.align		4
.L_347:
        /*0098*/ 	.byte	0x04, 0x17
        /*009a*/ 	.short	(.L_349 - .L_348)
.L_348:
        /*009c*/ 	.word	0x00000000
        /*00a0*/ 	.short	0x0000
        /*00a2*/ 	.short	0x0000
        /*00a4*/ 	.byte	0x00, 0xf0, 0x21, 0x00


	//----- nvinfo : EIATTR_SPARSE_MMA_MASK
	.align		4
.L_349:
        /*00a8*/ 	.byte	0x03, 0x50
        /*00aa*/ 	.short	0x0000


	//----- nvinfo : EIATTR_MAXREG_COUNT
	.align		4
        /*00ac*/ 	.byte	0x03, 0x1b
        /*00ae*/ 	.short	0x00ff


	//----- nvinfo : EIATTR_NUM_BARRIERS
	.align		4
        /*00b0*/ 	.byte	0x02, 0x4c
        /*00b2*/ 	.byte	0x01
	.zero		1


	//----- nvinfo : EIATTR_MERCURY_ISA_VERSION
	.align		4
        /*00b4*/ 	.byte	0x03, 0x5f
        /*00b6*/ 	.short	0x0101


	//----- nvinfo : EIATTR_COOP_GROUP_MASK_REGIDS
	.align		4
        /*00b8*/ 	.byte	0x04, 0x29
        /*00ba*/ 	.short	(.L_351 - .L_350)


	//   ....[0]....
.L_350:
        /*00bc*/ 	.word	0xffffffff


	//   ....[1]....
        /*00c0*/ 	.word	0xffffffff


	//----- nvinfo : EIATTR_COOP_GROUP_INSTR_OFFSETS
	.align		4
.L_351:
        /*00c4*/ 	.byte	0x04, 0x28
        /*00c6*/ 	.short	(.L_353 - .L_352)


	//   ....[0]....
.L_352:
        /*00c8*/ 	.word	0x00000d50


	//   ....[1]....
        /*00cc*/ 	.word	0x00000e60


	//----- nvinfo : EIATTR_EXIT_INSTR_OFFSETS
	.align		4
.L_353:
        /*00d0*/ 	.byte	0x04, 0x1c
        /*00d2*/ 	.short	(.L_355 - .L_354)


	//   ....[0]....
.L_354:
        /*00d4*/ 	.word	0x00000fa0


	//   ....[1]....
        /*00d8*/ 	.word	0x00001060


	//   ....[2]....
        /*00dc*/ 	.word	0x00001120


	//   ....[3]....
        /*00e0*/ 	.word	0x000011e0


	//   ....[4]....
        /*00e4*/ 	.word	0x000012a0


	//   ....[5]....
        /*00e8*/ 	.word	0x00001360


	//   ....[6]....
        /*00ec*/ 	.word	0x00001420


	//   ....[7]....
        /*00f0*/ 	.word	0x000014e0


	//   ....[8]....
        /*00f4*/ 	.word	0x000015a0


	//   ....[9]....
        /*00f8*/ 	.word	0x00001660


	//   ....[10]....
        /*00fc*/ 	.word	0x00001700


	//   ....[11]....
        /*0100*/ 	.word	0x00001710


	//   ....[12]....
        /*0104*/ 	.word	0x000017c0


	//   ....[13]....
        /*0108*/ 	.word	0x00001870


	//   ....[14]....
        /*010c*/ 	.word	0x00001920


	//   ....[15]....
        /*0110*/ 	.word	0x000019d0


	//   ....[16]....
        /*0114*/ 	.word	0x00001a80


	//   ....[17]....
        /*0118*/ 	.word	0x00001b30


	//   ....[18]....
        /*011c*/ 	.word	0x00001be0


	//   ....[19]....
        /*0120*/ 	.word	0x00001c90


	//   ....[20]....
        /*0124*/ 	.word	0x00001d40


	//   ....[21]....
        /*0128*/ 	.word	0x00001dd0


	//   ....[22]....
        /*012c*/ 	.word	0x00001e70


	//   ....[23]....
        /*0130*/ 	.word	0x00001f50


	//   ....[24]....
        /*0134*/ 	.word	0x00002030


	//   ....[25]....
        /*0138*/ 	.word	0x00002110


	//   ....[26]....
        /*013c*/ 	.word	0x000021f0


	//   ....[27]....
        /*0140*/ 	.word	0x000022d0


	//   ....[28]....
        /*0144*/ 	.word	0x000023b0


	//   ....[29]....
        /*0148*/ 	.word	0x00002490


	//   ....[30]....
        /*014c*/ 	.word	0x00002570


	//   ....[31]....
        /*0150*/ 	.word	0x00002650


	//   ....[32]....
        /*0154*/ 	.word	0x00002710


	//   ....[33]....
        /*0158*/ 	.word	0x00002720


	//   ....[34]....
        /*015c*/ 	.word	0x000027e0


	//   ....[35]....
        /*0160*/ 	.word	0x000028a0


	//   ....[36]....
        /*0164*/ 	.word	0x00002960


	//   ....[37]....
        /*0168*/ 	.word	0x00002a20


	//   ....[38]....
        /*016c*/ 	.word	0x00002ae0


	//   ....[39]....
        /*0170*/ 	.word	0x00002ba0


	//   ....[40]....
        /*0174*/ 	.word	0x00002c60


	//   ....[41]....
        /*0178*/ 	.word	0x00002d20


	//   ....[42]....
        /*017c*/ 	.word	0x00002de0


	//   ....[43]....
        /*0180*/ 	.word	0x00002e80


	//----- nvinfo : EIATTR_CRS_STACK_SIZE
	.align		4
.L_355:
        /*0184*/ 	.byte	0x04, 0x1e
        /*0186*/ 	.short	(.L_357 - .L_356)
.L_356:
        /*0188*/ 	.word	0x00000000


	//----- nvinfo : EIATTR_CBANK_PARAM_SIZE
	.align		4
.L_357:
        /*018c*/ 	.byte	0x03, 0x19
        /*018e*/ 	.short	0x002b


	//----- nvinfo : EIATTR_PARAM_CBANK
	.align		4
        /*0190*/ 	.byte	0x04, 0x0a
        /*0192*/ 	.short	(.L_359 - .L_358)
	.align		4
.L_358:
        /*0194*/ 	.word	index@(.nv.constant0._Z15rms_norm_kernelILi10EEvPKvPK6__halfPvffiibbb)
        /*0198*/ 	.short	0x0210
        /*019a*/ 	.short	0x002b


	//----- nvinfo : EIATTR_SW_WAR
	.align		4
.L_359:
        /*019c*/ 	.byte	0x04, 0x36
        /*019e*/ 	.short	(.L_361 - .L_360)
.L_360:
        /*01a0*/ 	.word	0x00000008
.L_361:


//--------------------- .nv.info._Z15rms_norm_kernelILi9EEvPKvPK6__halfPvffiibbb --------------------------
	.section	.nv.info._Z15rms_norm_kernelILi9EEvPKvPK6__halfPvffiibbb,"",@"SHT_CUDA_INFO"
	.sectionflags	@""
	.align	4


	//----- nvinfo : EIATTR_CUDA_API_VERSION
	.align		4
        /*0000*/ 	.byte	0x04, 0x37
        /*0002*/ 	.short	(.L_363 - .L_362)
.L_362:
        /*0004*/ 	.word	0x00000082


	//----- nvinfo : EIATTR_KPARAM_INFO
	.align		4
.L_363:
        /*0008*/ 	.byte	0x04, 0x17
        /*000a*/ 	.short	(.L_365 - .L_364)
.L_364:
        /*000c*/ 	.word	0x00000000
        /*0010*/ 	.short	0x0009
        /*0012*/ 	.short	0x002a
        /*0014*/ 	.byte	0x00, 0xf0, 0x05, 0x00


	//----- nvinfo : EIATTR_KPARAM_INFO
	.align		4
.L_365:
        /*0018*/ 	.byte	0x04, 0x17
        /*001a*/ 	.short	(.L_367 - .L_366)
.L_366:
        /*001c*/ 	.word	0x00000000
        /*0020*/ 	.short	0x0008
        /*0022*/ 	.short	0x0029
        /*0024*/ 	.byte	0x00, 0xf0, 0x05, 0x00


	//----- nvinfo : EIATTR_KPARAM_INFO
	.align		4
.L_367:
        /*0028*/ 	.byte	0x04, 0x17
        /*002a*/ 	.short	(.L_369 - .L_368)
.L_368:
        /*002c*/ 	.word	0x00000000
        /*0030*/ 	.short	0x0007
        /*0032*/ 	.short	0x0028
        /*0034*/ 	.byte	0x00, 0xf0, 0x05, 0x00


	//----- nvinfo : EIATTR_KPARAM_INFO
	.align		4
.L_369:
        /*0038*/ 	.byte	0x04, 0x17
        /*003a*/ 	.short	(.L_371 - .L_370)
.L_370:
        /*003c*/ 	.word	0x00000000
        /*0040*/ 	.short	0x0006
        /*0042*/ 	.short	0x0024
        /*0044*/ 	.byte	0x00, 0xf0, 0x11, 0x00


	//----- nvinfo : EIATTR_KPARAM_INFO
	.align		4
.L_371:
        /*0048*/ 	.byte	0x04, 0x17
        /*004a*/ 	.short	(.L_373 - .L_372)
.L_372:
        /*004c*/ 	.word	0x00000000
        /*0050*/ 	.short	0x0005
        /*0052*/ 	.short	0x0020
        /*0054*/ 	.byte	0x00, 0xf0, 0x11, 0x00


	//----- nvinfo : EIATTR_KPARAM_INFO
	.align		4
.L_373:
        /*0058*/ 	.byte	0x04, 0x17
        /*005a*/ 	.short	(.L_375 - .L_374)
.L_374:
        /*005c*/ 	.word	0x00000000
        /*0060*/ 	.short	0x0004
        /*0062*/ 	.short	0x001c
        /*0064*/ 	.byte	0x00, 0xf0, 0x11, 0x00


	//----- nvinfo : EIATTR_KPARAM_INFO
	.align		4
.L_375:
        /*0068*/ 	.byte	0x04, 0x17
        /*006a*/ 	.short	(.L_377 - .L_376)
.L_376:
        /*006c*/ 	.word	0x00000000
        /*0070*/ 	.short	0x0003
        /*0072*/ 	.short	0x0018
        /*0074*/ 	.byte	0x00, 0xf0, 0x11, 0x00


	//----- nvinfo : EIATTR_KPARAM_INFO
	.align		4
.L_377:
        /*0078*/ 	.byte	0x04, 0x17
        /*007a*/ 	.short	(.L_379 - .L_378)
.L_378:
        /*007c*/ 	.word	0x00000000
        /*0080*/ 	.short	0x0002
        /*0082*/ 	.short	0x0010
        /*0084*/ 	.byte	0x00, 0xf0, 0x21, 0x00


	//----- nvinfo : EIATTR_KPARAM_INFO
	.align		4
.L_379:
        /*0088*/ 	.byte	0x04, 0x17
        /*008a*/ 	.short	(.L_381 - .L_380)
.L_380:
        /*008c*/ 	.word	0x00000000
        /*0090*/ 	.short	0x0001
        /*0092*/ 	.short	0x0008
        /*0094*/ 	.byte	0x00, 0xf0, 0x21, 0x00


	//----- nvinfo : EIATTR_KPARAM_INFO
	.align		4
.L_381:
        /*0098*/ 	.byte	0x04, 0x17
        /*009a*/ 	.short	(.L_383 - .L_382)
.L_382:
        /*009c*/ 	.word	0x00000000
        /*00a0*/ 	.short	0x0000
        /*00a2*/ 	.short	0x0000
        /*00a4*/ 	.byte	0x00, 0xf0, 0x21, 0x00


	//----- nvinfo : EIATTR_SPARSE_MMA_MASK
	.align		4
.L_383:
        /*00a8*/ 	.byte	0x03, 0x50
        /*00aa*/ 	.short	0x0000


	//----- nvinfo : EIATTR_MAXREG_COUNT
	.align		4
        /*00ac*/ 	.byte	0x03, 0x1b
        /*00ae*/ 	.short	0x00ff


	//----- nvinfo : EIATTR_NUM_BARRIERS
	.align		4
        /*00b0*/ 	.byte	0x02, 0x4c
        /*00b2*/ 	.byte	0x01
	.zero		1


	//----- nvinfo : EIATTR_MERCURY_ISA_VERSION
	.align		4
        /*00b4*/ 	.byte	0x03, 0x5f
        /*00b6*/ 	.short	0x0101


	//----- nvinfo : EIATTR_COOP_GROUP_MASK_REGIDS
	.align		4
        /*00b8*/ 	.byte	0x04, 0x29
        /*00ba*/ 	.short	(.L_385 - .L_384)


	//   ....[0]....
.L_384:
        /*00bc*/ 	.word	0xffffffff


	//   ....[1]....
        /*00c0*/ 	.word	0xffffffff


	//----- nvinfo : EIATTR_COOP_GROUP_INSTR_OFFSETS
	.align		4
.L_385:
        /*00c4*/ 	.byte	0x04, 0x28
        /*00c6*/ 	.short	(.L_387 - .L_386)


	//   ....[0]....
.L_386:
        /*00c8*/ 	.word	0x00000c30


	//   ....[1]....
        /*00cc*/ 	.word	0x00000d60


	//----- nvinfo : EIATTR_EXIT_INSTR_OFFSETS
	.align		4
.L_387:
        /*00d0*/ 	.byte	0x04, 0x1c
        /*00d2*/ 	.short	(.L_389 - .L_388)


	//   ....[0]....
.L_388:
        /*00d4*/ 	.word	0x00000ea0


	//   ....[1]....
        /*00d8*/ 	.word	0x00000f60


	//   ....[2]....
        /*00dc*/ 	.word	0x00001020


	//   ....[3]....
        /*00e0*/ 	.word	0x000010e0


	//   ....[4]....
        /*00e4*/ 	.word	0x000011a0


	//   ....[5]....
        /*00e8*/ 	.word	0x00001260


	//   ....[6]....
        /*00ec*/ 	.word	0x00001320


	//   ....[7]....
        /*00f0*/ 	.word	0x000013e0


	//   ....[8]....
        /*00f4*/ 	.word	0x000014a0


	//   ....[9]....
        /*00f8*/ 	.word	0x00001540


	//   ....[10]....
        /*00fc*/ 	.word	0x00001550


	//   ....[11]....
        /*0100*/ 	.word	0x00001600


	//   ....[12]....
        /*0104*/ 	.word	0x000016b0


	//   ....[13]....
        /*0108*/ 	.word	0x00001760


	//   ....[14]....
        /*010c*/ 	.word	0x00001810


	//   ....[15]....
        /*0110*/ 	.word	0x000018c0


	//   ....[16]....
        /*0114*/ 	.word	0x00001970


	//   ....[17]....
        /*0118*/ 	.word	0x00001a20


	//   ....[18]....
        /*011c*/ 	.word	0x00001ad0


	//   ....[19]....
        /*0120*/ 	.word	0x00001b60


	//   ....[20]....
        /*0124*/ 	.word	0x00001c00


	//   ....[21]....
        /*0128*/ 	.word	0x00001ce0


	//   ....[22]....
        /*012c*/ 	.word	0x00001dc0


	//   ....[23]....
        /*0130*/ 	.word	0x00001ea0


	//   ....[24]....
        /*0134*/ 	.word	0x00001f80


	//   ....[25]....
        /*0138*/ 	.word	0x00002060


	//   ....[26]....
        /*013c*/ 	.word	0x00002140


	//   ....[27]....
        /*0140*/ 	.word	0x00002220


	//   ....[28]....
        /*0144*/ 	.word	0x00002300


	//   ....[29]....
        /*0148*/ 	.word	0x000023c0


	//   ....[30]....
        /*014c*/ 	.word	0x000023d0


	//   ....[31]....
        /*0150*/ 	.word	0x00002490


	//   ....[32]....
        /*0154*/ 	.word	0x00002550


	//   ....[33]....
        /*0158*/ 	.word	0x00002610


	//   ....[34]....
        /*015c*/ 	.word	0x000026d0


	//   ....[35]....
        /*0160*/ 	.word	0x00002790


	//   ....[36]....
        /*0164*/ 	.word	0x00002850


	//   ....[37]....
        /*0168*/ 	.word	0x00002910


	//   ....[38]....
        /*016c*/ 	.word	0x000029d0


	//   ....[39]....
        /*0170*/ 	.word	0x00002a70


	//----- nvinfo : EIATTR_CRS_STACK_SIZE
	.align		4
.L_389:
        /*0174*/ 	.byte	0x04, 0x1e
        /*0176*/ 	.short	(.L_391 - .L_390)
.L_390:
        /*0178*/ 	.word	0x00000000


	//----- nvinfo : EIATTR_CBANK_PARAM_SIZE
	.align		4
.L_391:
        /*017c*/ 	.byte	0x03, 0x19
        /*017e*/ 	.short	0x002b


	//----- nvinfo : EIATTR_PARAM_CBANK
	.align		4
        /*0180*/ 	.byte	0x04, 0x0a
        /*0182*/ 	.short	(.L_393 - .L_392)
	.align		4
.L_392:
        /*0184*/ 	.word	index@(.nv.constant0._Z15rms_norm_kernelILi9EEvPKvPK6__halfPvffiibbb)
        /*0188*/ 	.short	0x0210
        /*018a*/ 	.short	0x002b


	//----- nvinfo : EIATTR_SW_WAR
	.align		4
.L_393:
        /*018c*/ 	.byte	0x04, 0x36
        /*018e*/ 	.short	(.L_395 - .L_394)
.L_394:
        /*0190*/ 	.word	0x00000008
.L_395:


//--------------------- .nv.info._Z15rms_norm_kernelILi8EEvPKvPK6__halfPvffiibbb --------------------------
	.section	.nv.info._Z15rms_norm_kernelILi8EEvPKvPK6__halfPvffiibbb,"",@"SHT_CUDA_INFO"
	.sectionflags	@""
	.align	4


	//----- nvinfo : EIATTR_CUDA_API_VERSION
	.align		4
        /*0000*/ 	.byte	0x04, 0x37
        /*0002*/ 	.short	(.L_397 - .L_396)
.L_396:
        /*0004*/ 	.word	0x00000082


	//----- nvinfo : EIATTR_KPARAM_INFO
	.align		4
.L_397:
        /*0008*/ 	.byte	0x04, 0x17
        /*000a*/ 	.short	(.L_399 - .L_398)
.L_398:
        /*000c*/ 	.word	0x00000000
        /*0010*/ 	.short	0x0009
        /*0012*/ 	.short	0x002a
        /*0014*/ 	.byte	0x00, 0xf0, 0x05, 0x00


	//----- nvinfo : EIATTR_KPARAM_INFO
	.align		4
.L_399:
        /*0018*/ 	.byte	0x04, 0x17
        /*001a*/ 	.short	(.L_401 - .L_400)
.L_400:
        /*001c*/ 	.word	0x00000000
        /*0020*/ 	.short	0x0008
        /*0022*/ 	.short	0x0029
        /*0024*/ 	.byte	0x00, 0xf0, 0x05, 0x00


	//----- nvinfo : EIATTR_KPARAM_INFO
	.align		4
.L_401:
        /*0028*/ 	.byte	0x04, 0x17
        /*002a*/ 	.short	(.L_403 - .L_402)
.L_402:
        /*002c*/ 	.word	0x00000000
        /*0030*/ 	.short	0x0007
        /*0032*/ 	.short	0x0028
        /*0034*/ 	.byte	0x00, 0xf0, 0x05, 0x00


	//----- nvinfo : EIATTR_KPARAM_INFO
	.align		4
.L_403:
        /*0038*/ 	.byte	0x04, 0x17
        /*003a*/ 	.short	(.L_405 - .L_404)
.L_404:
        /*003c*/ 	.word	0x00000000
        /*0040*/ 	.short	0x0006
        /*0042*/ 	.short	0x0024
        /*0044*/ 	.byte	0x00, 0xf0, 0x11, 0x00


	//----- nvinfo : EIATTR_KPARAM_INFO
	.align		4
.L_405:
        /*0048*/ 	.byte	0x04, 0x17
        /*004a*/ 	.short	(.L_407 - .L_406)
.L_406:
        /*004c*/ 	.word	0x00000000
        /*0050*/ 	.short	0x0005
        /*0052*/ 	.short	0x0020
        /*0054*/ 	.byte	0x00, 0xf0, 0x11, 0x00


	//----- nvinfo : EIATTR_KPARAM_INFO
	.align		4
.L_407:
        /*0058*/ 	.byte	0x04, 0x17
        /*005a*/ 	.short	(.L_409 - .L_408)
.L_408:
        /*005c*/ 	.word	0x00000000
        /*0060*/ 	.short	0x0004
        /*0062*/ 	.short	0x001c
        /*0064*/ 	.byte	0x00, 0xf0, 0x11, 0x00


	//----- nvinfo : EIATTR_KPARAM_INFO
	.align		4
.L_409:
        /*0068*/ 	.byte	0x04, 0x17
        /*006a*/ 	.short	(.L_411 - .L_410)
.L_410:
        /*006c*/ 	.word	0x00000000
        /*0070*/ 	.short	0x0003
        /*0072*/ 	.short	0x0018
        /*0074*/ 	.byte	0x00, 0xf0, 0x11, 0x00


	//----- nvinfo : EIATTR_KPARAM_INFO
	.align		4
.L_411:
        /*0078*/ 	.byte	0x04, 0x17
        /*007a*/ 	.short	(.L_413 - .L_412)
.L_412:
        /*007c*/ 	.word	0x00000000
        /*0080*/ 	.short	0x0002
        /*0082*/ 	.short	0x0010
        /*0084*/ 	.byte	0x00, 0xf0, 0x21, 0x00


	//----- nvinfo : EIATTR_KPARAM_INFO
	.align		4
.L_413:
        /*0088*/ 	.byte	0x04, 0x17
        /*008a*/ 	.short	(.L_415 - .L_414)
.L_414:
        /*008c*/ 	.word	0x00000000
        /*0090*/ 	.short	0x0001
        /*0092*/ 	.short	0x0008
        /*0094*/ 	.byte	0x00, 0xf0, 0x21, 0x00


	//----- nvinfo : EIATTR_KPARAM_INFO
	.align		4
.L_415:
        /*0098*/ 	.byte	0x04, 0x17
        /*009a*/ 	.short	(.L_417 - .L_416)
.L_416:
        /*009c*/ 	.word	0x00000000
        /*00a0*/ 	.short	0x0000
        /*00a2*/ 	.short	0x0000
        /*00a4*/ 	.byte	0x00, 0xf0, 0x21, 0x00


	//----- nvinfo : EIATTR_SPARSE_MMA_MASK
	.align		4
.L_417:
        /*00a8*/ 	.byte	0x03, 0x50
        /*00aa*/ 	.short	0x0000


	//----- nvinfo : EIATTR_MAXREG_COUNT
	.align		4
        /*00ac*/ 	.byte	0x03, 0x1b
        /*00ae*/ 	.short	0x00ff


	//----- nvinfo : EIATTR_NUM_BARRIERS
	.align		4
        /*00b0*/ 	.byte	0x02, 0x4c
        /*00b2*/ 	.byte	0x01
	.zero		1


	//----- nvinfo : EIATTR_MERCURY_ISA_VERSION
	.align		4
        /*00b4*/ 	.byte	0x03, 0x5f
        /*00b6*/ 	.short	0x0101


	//----- nvinfo : EIATTR_COOP_GROUP_MASK_REGIDS
	.align		4
        /*00b8*/ 	.byte	0x04, 0x29
        /*00ba*/ 	.short	(.L_419 - .L_418)


	//   ....[0]....
.L_418:
        /*00bc*/ 	.word	0xffffffff


	//   ....[1]....
        /*00c0*/ 	.word	0xffffffff


	//----- nvinfo : EIATTR_COOP_GROUP_INSTR_OFFSETS
	.align		4
.L_419:
        /*00c4*/ 	.byte	0x04, 0x28
        /*00c6*/ 	.short	(.L_421 - .L_420)


	//   ....[0]....
.L_420:
        /*00c8*/ 	.word	0x00000b20


	//   ....[1]....
        /*00cc*/ 	.word	0x00000c30


	//----- nvinfo : EIATTR_EXIT_INSTR_OFFSETS
	.align		4
.L_421:
        /*00d0*/ 	.byte	0x04, 0x1c
        /*00d2*/ 	.short	(.L_423 - .L_422)


	//   ....[0]....
.L_422:
        /*00d4*/ 	.word	0x00000d70


	//   ....[1]....
        /*00d8*/ 	.word	0x00000e30


	//   ....[2]....
        /*00dc*/ 	.word	0x00000ef0


	//   ....[3]....
        /*00e0*/ 	.word	0x00000fb0


	//   ....[4]....
        /*00e4*/ 	.word	0x00001070


	//   ....[5]....
        /*00e8*/ 	.word	0x00001130


	//   ....[6]....
        /*00ec*/ 	.word	0x000011f0


	//   ....[7]....
        /*00f0*/ 	.word	0x000012b0


	//   ....[8]....
        /*00f4*/ 	.word	0x00001350


	//   ....[9]....
        /*00f8*/ 	.word	0x00001360


	//   ....[10]....
        /*00fc*/ 	.word	0x00001410


	//   ....[11]....
        /*0100*/ 	.word	0x000014c0


	//   ....[12]....
        /*0104*/ 	.word	0x00001570


	//   ....[13]....
        /*0108*/ 	.word	0x00001620


	//   ....[14]....
        /*010c*/ 	.word	0x000016d0


	//   ....[15]....
        /*0110*/ 	.word	0x00001780


	//   ....[16]....
        /*0114*/ 	.word	0x00001830


	//   ....[17]....
        /*0118*/ 	.word	0x000018c0


	//   ....[18]....
        /*011c*/ 	.word	0x00001960


	//   ....[19]....
        /*0120*/ 	.word	0x00001a40


	//   ....[20]....
        /*0124*/ 	.word	0x00001b20


	//   ....[21]....
        /*0128*/ 	.word	0x00001c00


	//   ....[22]....
        /*012c*/ 	.word	0x00001ce0


	//   ....[23]....
        /*0130*/ 	.word	0x00001dc0


	//   ....[24]....
        /*0134*/ 	.word	0x00001ea0


	//   ....[25]....
        /*0138*/ 	.word	0x00001f80


	//   ....[26]....
        /*013c*/ 	.word	0x00002040


	//   ....[27]....
        /*0140*/ 	.word	0x00002050


	//   ....[28]....
        /*0144*/ 	.word	0x00002110


	//   ....[29]....
        /*0148*/ 	.word	0x000021d0


	//   ....[30]....
        /*014c*/ 	.word	0x00002290


	//   ....[31]....
        /*0150*/ 	.word	0x00002350


	//   ....[32]....
        /*0154*/ 	.word	0x00002410


	//   ....[33]....
        /*0158*/ 	.word	0x000024d0


	//   ....[34]....
        /*015c*/ 	.word	0x00002590


	//   ....[35]....
        /*0160*/ 	.word	0x00002630


	//----- nvinfo : EIATTR_CRS_STACK_SIZE
	.align		4
.L_423:
        /*0164*/ 	.byte	0x04, 0x1e
        /*0166*/ 	.short	(.L_425 - .L_424)
.L_424:
        /*0168*/ 	.word	0x00000000


	//----- nvinfo : EIATTR_CBANK_PARAM_SIZE
	.align		4
.L_425:
        /*016c*/ 	.byte	0x03, 0x19
        /*016e*/ 	.short	0x002b


	//----- nvinfo : EIATTR_PARAM_CBANK
	.align		4
        /*0170*/ 	.byte	0x04, 0x0a
        /*0172*/ 	.short	(.L_427 - .L_426)
	.align		4
.L_426:
        /*0174*/ 	.word	index@(.nv.constant0._Z15rms_norm_kernelILi8EEvPKvPK6__halfPvffiibbb)
        /*0178*/ 	.short	0x0210
        /*017a*/ 	.short	0x002b


	//----- nvinfo : EIATTR_SW_WAR
	.align		4
.L_427:
        /*017c*/ 	.byte	0x04, 0x36
        /*017e*/ 	.short	(.L_429 - .L_428)
.L_428:
        /*0180*/ 	.word	0x00000008
.L_429:


//--------------------- .nv.info._Z15rms_norm_kernelILi7EEvPKvPK6__halfPvffiibbb --------------------------
	.section	.nv.info._Z15rms_norm_kernelILi7EEvPKvPK6__halfPvffiibbb,"",@"SHT_CUDA_INFO"
	.sectionflags	@""
	.align	4


	//----- nvinfo : EIATTR_CUDA_API_VERSION
	.align		4
        /*0000*/ 	.byte	0x04, 0x37
        /*0002*/ 	.short	(.L_431 - .L_430)
.L_430:
        /*0004*/ 	.word	0x00000082


	//----- nvinfo : EIATTR_KPARAM_INFO
	.align		4
.L_431:
        /*0008*/ 	.byte	0x04, 0x17
        /*000a*/ 	.short	(.L_433 - .L_432)
.L_432:
        /*000c*/ 	.word	0x00000000
        /*0010*/ 	.short	0x0009
        /*0012*/ 	.short	0x002a
        /*0014*/ 	.byte	0x00, 0xf0, 0x05, 0x00


	//----- nvinfo : EIATTR_KPARAM_INFO
	.align		4
.L_433:
        /*0018*/ 	.byte	0x04, 0x17
        /*001a*/ 	.short	(.L_435 - .L_434)
.L_434:
        /*001c*/ 	.word	0x00000000
        /*0020*/ 	.short	0x0008
        /*0022*/ 	.short	0x0029
        /*0024*/ 	.byte	0x00, 0xf0, 0x05, 0x00


	//----- nvinfo : EIATTR_KPARAM_INFO
	.align		4
.L_435:
        /*0028*/ 	.byte	0x04, 0x17
        /*002a*/ 	.short	(.L_437 - .L_436)
.L_436:
        /*002c*/ 	.word	0x00000000
        /*0030*/ 	.short	0x0007
        /*0032*/ 	.short	0x0028
        /*0034*/ 	.byte	0x00, 0xf0, 0x05, 0x00


	//----- nvinfo : EIATTR_KPARAM_INFO
	.align		4
.L_437:
        /*0038*/ 	.byte	0x04, 0x17
        /*003a*/ 	.short	(.L_439 - .L_438)
.L_438:
        /*003c*/ 	.word	0x00000000
        /*0040*/ 	.short	0x0006
        /*0042*/ 	.short	0x0024
        /*0044*/ 	.byte	0x00, 0xf0, 0x11, 0x00


	//----- nvinfo : EIATTR_KPARAM_INFO
	.align		4
.L_439:
        /*0048*/ 	.byte	0x04, 0x17
        /*004a*/ 	.short	(.L_441 - .L_440)
.L_440:
        /*004c*/ 	.word	0x00000000
        /*0050*/ 	.short	0x0005
        /*0052*/ 	.short	0x0020
        /*0054*/ 	.byte	0x00, 0xf0, 0x11, 0x00


	//----- nvinfo : EIATTR_KPARAM_INFO
	.align		4
.L_441:
        /*0058*/ 	.byte	0x04, 0x17
        /*005a*/ 	.short	(.L_443 - .L_442)
.L_442:
        /*005c*/ 	.word	0x00000000
        /*0060*/ 	.short	0x0004
        /*0062*/ 	.short	0x001c
        /*0064*/ 	.byte	0x00, 0xf0, 0x11, 0x00


	//----- nvinfo : EIATTR_KPARAM_INFO
	.align		4
.L_443:
        /*0068*/ 	.byte	0x04, 0x17
        /*006a*/ 	.short	(.L_445 - .L_444)
.L_444:
        /*006c*/ 	.word	0x00000000
        /*0070*/ 	.short	0x0003
        /*0072*/ 	.short	0x0018
        /*0074*/ 	.byte	0x00, 0xf0, 0x11, 0x00


	//----- nvinfo : EIATTR_KPARAM_INFO
	.align		4
.L_445:
        /*0078*/ 	.byte	0x04, 0x17
        /*007a*/ 	.short	(.L_447 - .L_446)
.L_446:
        /*007c*/ 	.word	0x00000000
        /*0080*/ 	.short	0x0002
        /*0082*/ 	.short	0x0010
        /*0084*/ 	.byte	0x00, 0xf0, 0x21, 0x00


	//----- nvinfo : EIATTR_KPARAM_INFO
	.align		4
.L_447:
        /*0088*/ 	.byte	0x04, 0x17
        /*008a*/ 	.short	(.L_449 - .L_448)
.L_448:
        /*008c*/ 	.word	0x00000000
        /*0090*/ 	.short	0x0001
        /*0092*/ 	.short	0x0008
        /*0094*/ 	.byte	0x00, 0xf0, 0x21, 0x00


	//----- nvinfo : EIATTR_KPARAM_INFO
	.align		4
.L_449:
        /*0098*/ 	.byte	0x04, 0x17
        /*009a*/ 	.short	(.L_451 - .L_450)
.L_450:
        /*009c*/ 	.word	0x00000000
        /*00a0*/ 	.short	0x0000
        /*00a2*/ 	.short	0x0000
        /*00a4*/ 	.byte	0x00, 0xf0, 0x21, 0x00


	//----- nvinfo : EIATTR_SPARSE_MMA_MASK
	.align		4
.L_451:
        /*00a8*/ 	.byte	0x03, 0x50
        /*00aa*/ 	.short	0x0000


	//----- nvinfo : EIATTR_MAXREG_COUNT
	.align		4
        /*00ac*/ 	.byte	0x03, 0x1b
        /*00ae*/ 	.short	0x00ff


	//----- nvinfo : EIATTR_NUM_BARRIERS
	.align		4
        /*00b0*/ 	.byte	0x02, 0x4c
        /*00b2*/ 	.byte	0x01
	.zero		1


	//----- nvinfo : EIATTR_MERCURY_ISA_VERSION
	.align		4
        /*00b4*/ 	.byte	0x03, 0x5f
        /*00b6*/ 	.short	0x0101


	//----- nvinfo : EIATTR_COOP_GROUP_MASK_REGIDS
	.align		4
        /*00b8*/ 	.byte	0x04, 0x29
        /*00ba*/ 	.short	(.L_453 - .L_452)


	//   ....[0]....
.L_452:
        /*00bc*/ 	.word	0xffffffff


	//   ....[1]....
        /*00c0*/ 	.word	0xffffffff


	//----- nvinfo : EIATTR_COOP_GROUP_INSTR_OFFSETS
	.align		4
.L_453:
        /*00c4*/ 	.byte	0x04, 0x28
        /*00c6*/ 	.short	(.L_455 - .L_454)


	//   ....[0]....
.L_454:
        /*00c8*/ 	.word	0x00000a00


	//   ....[1]....
        /*00cc*/ 	.word	0x00000b10


	//----- nvinfo : EIATTR_EXIT_INSTR_OFFSETS
	.align		4
.L_455:
        /*00d0*/ 	.byte	0x04, 0x1c
        /*00d2*/ 	.short	(.L_457 - .L_456)


	//   ....[0]....
.L_456:
        /*00d4*/ 	.word	0x00000c50


	//   ....[1]....
        /*00d8*/ 	.word	0x00000d10


	//   ....[2]....
        /*00dc*/ 	.word	0x00000dd0


	//   ....[3]....
        /*00e0*/ 	.word	0x00000e90


	//   ....[4]....
        /*00e4*/ 	.word	0x00000f50


	//   ....[5]....
        /*00e8*/ 	.word	0x00001010


	//   ....[6]....
        /*00ec*/ 	.word	0x000010d0


	//   ....[7]....
        /*00f0*/ 	.word	0x00001170


	//   ....[8]....
        /*00f4*/ 	.word	0x00001180


	//   ....[9]....
        /*00f8*/ 	.word	0x00001230


	//   ....[10]....
        /*00fc*/ 	.word	0x000012e0


	//   ....[11]....
        /*0100*/ 	.word	0x00001390


	//   ....[12]....
        /*0104*/ 	.word	0x00001440


	//   ....[13]....
        /*0108*/ 	.word	0x000014f0


	//   ....[14]....
        /*010c*/ 	.word	0x000015a0


	//   ....[15]....
        /*0110*/ 	.word	0x00001630


	//   ....[16]....
        /*0114*/ 	.word	0x000016d0


	//   ....[17]....
        /*0118*/ 	.word	0x000017b0


	//   ....[18]....
        /*011c*/ 	.word	0x00001890


	//   ....[19]....
        /*0120*/ 	.word	0x00001970


	//   ....[20]....
        /*0124*/ 	.word	0x00001a50


	//   ....[21]....
        /*0128*/ 	.word	0x00001b30


	//   ....[22]....
        /*012c*/ 	.word	0x00001c10


	//   ....[23]....
        /*0130*/ 	.word	0x00001cd0


	//   ....[24]....
        /*0134*/ 	.word	0x00001ce0


	//   ....[25]....
        /*0138*/ 	.word	0x00001da0


	//   ....[26]....
        /*013c*/ 	.word	0x00001e60


	//   ....[27]....
        /*0140*/ 	.word	0x00001f20


	//   ....[28]....
        /*0144*/ 	.word	0x00001fe0


	//   ....[29]....
        /*0148*/ 	.word	0x000020a0


	//   ....[30]....
        /*014c*/ 	.word	0x00002160


	//   ....[31]....
        /*0150*/ 	.word	0x00002200


	//----- nvinfo : EIATTR_CRS_STACK_SIZE
	.align		4
.L_457:
        /*0154*/ 	.byte	0x04, 0x1e
        /*0156*/ 	.short	(.L_459 - .L_458)
.L_458:
        /*0158*/ 	.word	0x00000000


	//----- nvinfo : EIATTR_CBANK_PARAM_SIZE
	.align		4
.L_459:
        /*015c*/ 	.byte	0x03, 0x19
        /*015e*/ 	.short	0x002b


	//----- nvinfo : EIATTR_PARAM_CBANK
	.align		4
        /*0160*/ 	.byte	0x04, 0x0a
        /*0162*/ 	.short	(.L_461 - .L_460)
	.align		4
.L_460:
        /*0164*/ 	.word	index@(.nv.constant0._Z15rms_norm_kernelILi7EEvPKvPK6__halfPvffiibbb)
        /*0168*/ 	.short	0x0210
        /*016a*/ 	.short	0x002b


	//----- nvinfo : EIATTR_SW_WAR
	.align		4
.L_461:
        /*016c*/ 	.byte	0x04, 0x36
        /*016e*/ 	.short	(.L_463 - .L_462)
.L_462:
        /*0170*/ 	.word	0x00000008
.L_463:


//--------------------- .nv.info._Z15rms_norm_kernelILi6EEvPKvPK6__halfPvffiibbb --------------------------
	.section	.nv.info._Z15rms_norm_kernelILi6EEvPKvPK6__halfPvffiibbb,"",@"SHT_CUDA_INFO"
	.sectionflags	@""
	.align	4


	//----- nvinfo : EIATTR_CUDA_API_VERSION
	.align		4
        /*0000*/ 	.byte	0x04, 0x37
        /*0002*/ 	.short	(.L_465 - .L_464)
.L_464:
        /*0004*/ 	.word	0x00000082


	//----- nvinfo : EIATTR_KPARAM_INFO
	.align		4
.L_465:
        /*0008*/ 	.byte	0x04, 0x17
        /*000a*/ 	.short	(.L_467 - .L_466)
.L_466:
        /*000c*/ 	.word	0x00000000
        /*0010*/ 	.short	0x0009
        /*0012*/ 	.short	0x002a
        /*0014*/ 	.byte	0x00, 0xf0, 0x05, 0x00


	//----- nvinfo : EIATTR_KPARAM_INFO
	.align		4
.L_467:
        /*0018*/ 	.byte	0x04, 0x17
        /*001a*/ 	.short	(.L_469 - .L_468)
.L_468:
        /*001c*/ 	.word	0x00000000
        /*0020*/ 	.short	0x0008
        /*0022*/ 	.short	0x0029
        /*0024*/ 	.byte	0x00, 0xf0, 0x05, 0x00


	//----- nvinfo : EIATTR_KPARAM_INFO
	.align		4
.L_469:
        /*0028*/ 	.byte	0x04, 0x17
        /*002a*/ 	.short	(.L_471 - .L_470)
.L_470:
        /*002c*/ 	.word	0x00000000
        /*0030*/ 	.short	0x0007
        /*0032*/ 	.short	0x0028
        /*0034*/ 	.byte	0x00, 0xf0, 0x05, 0x00


	//----- nvinfo : EIATTR_KPARAM_INFO
	.align		4
.L_471:
        /*0038*/ 	.byte	0x04, 0x17
        /*003a*/ 	.short	(.L_473 - .L_472)
.L_472:
        /*003c*/ 	.word	0x00000000
        /*0040*/ 	.short	0x0006
        /*0042*/ 	.short	0x0024
        /*0044*/ 	.byte	0x00, 0xf0, 0x11, 0x00


	//----- nvinfo : EIATTR_KPARAM_INFO
	.align		4
.L_473:
        /*0048*/ 	.byte	0x04, 0x17
        /*004a*/ 	.short	(.L_475 - .L_474)
.L_474:
        /*004c*/ 	.word	0x00000000
        /*0050*/ 	.short	0x0005
        /*0052*/ 	.short	0x0020
        /*0054*/ 	.byte	0x00, 0xf0, 0x11, 0x00


	//----- nvinfo : EIATTR_KPARAM_INFO
	.align		4
.L_475:
        /*0058*/ 	.byte	0x04, 0x17
        /*005a*/ 	.short	(.L_477 - .L_476)
.L_476:
        /*005c*/ 	.word	0x00000000
        /*0060*/ 	.short	0x0004
        /*0062*/ 	.short	0x001c
        /*0064*/ 	.byte	0x00, 0xf0, 0x11, 0x00


	//----- nvinfo : EIATTR_KPARAM_INFO
	.align		4
.L_477:
        /*0068*/ 	.byte	0x04, 0x17
        /*006a*/ 	.short	(.L_479 - .L_478)
.L_478:
        /*006c*/ 	.word	0x00000000
        /*0070*/ 	.short	0x0003
        /*0072*/ 	.short	0x0018
        /*0074*/ 	.byte	0x00, 0xf0, 0x11, 0x00


	//----- nvinfo : EIATTR_KPARAM_INFO
	.align		4
.L_479:
        /*0078*/ 	.byte	0x04, 0x17
        /*007a*/ 	.short	(.L_481 - .L_480)
.L_480:
        /*007c*/ 	.word	0x00000000
        /*0080*/ 	.short	0x0002
        /*0082*/ 	.short	0x0010
        /*0084*/ 	.byte	0x00, 0xf0, 0x21, 0x00


	//----- nvinfo : EIATTR_KPARAM_INFO
	.align		4
.L_481:
        /*0088*/ 	.byte	0x04, 0x17
        /*008a*/ 	.short	(.L_483 - .L_482)
.L_482:
        /*008c*/ 	.word	0x00000000
        /*0090*/ 	.short	0x0001
        /*0092*/ 	.short	0x0008
        /*0094*/ 	.byte	0x00, 0xf0, 0x21, 0x00


	//----- nvinfo : EIATTR_KPARAM_INFO
	.align		4
.L_483:
        /*0098*/ 	.byte	0x04, 0x17
        /*009a*/ 	.short	(.L_485 - .L_484)
.L_484:
        /*009c*/ 	.word	0x00000000
        /*00a0*/ 	.short	0x0000
        /*00a2*/ 	.short	0x0000
        /*00a4*/ 	.byte	0x00, 0xf0, 0x21, 0x00


	//----- nvinfo : EIATTR_SPARSE_MMA_MASK
	.align		4
.L_485:
        /*00a8*/ 	.byte	0x03, 0x50
        /*00aa*/ 	.short	0x0000


	//----- nvinfo : EIATTR_MAXREG_COUNT
	.align		4
        /*00ac*/ 	.byte	0x03, 0x1b
        /*00ae*/ 	.short	0x00ff


	//----- nvinfo : EIATTR_NUM_BARRIERS
	.align		4
        /*00b0*/ 	.byte	0x02, 0x4c
        /*00b2*/ 	.byte	0x01
	.zero		1


	//----- nvinfo : EIATTR_MERCURY_ISA_VERSION
	.align		4
        /*00b4*/ 	.byte	0x03, 0x5f
        /*00b6*/ 	.short	0x0101


	//----- nvinfo : EIATTR_COOP_GROUP_MASK_REGIDS
	.align		4
        /*00b8*/ 	.byte	0x04, 0x29
        /*00ba*/ 	.short	(.L_487 - .L_486)


	//   ....[0]....
.L_486:
        /*00bc*/ 	.word	0xffffffff


	//   ....[1]....
        /*00c0*/ 	.word	0xffffffff


	//----- nvinfo : EIATTR_COOP_GROUP_INSTR_OFFSETS
	.align		4
.L_487:
        /*00c4*/ 	.byte	0x04, 0x28
        /*00c6*/ 	.short	(.L_489 - .L_488)


	//   ....[0]....
.L_488:
        /*00c8*/ 	.word	0x000008e0


	//   ....[1]....
        /*00cc*/ 	.word	0x000009f0


	//----- nvinfo : EIATTR_EXIT_INSTR_OFFSETS
	.align		4
.L_489:
        /*00d0*/ 	.byte	0x04, 0x1c
        /*00d2*/ 	.short	(.L_491 - .L_490)


	//   ....[0]....
.L_490:
        /*00d4*/ 	.word	0x00000b30


	//   ....[1]....
        /*00d8*/ 	.word	0x00000bf0


	//   ....[2]....
        /*00dc*/ 	.word	0x00000cb0


	//   ....[3]....
        /*00e0*/ 	.word	0x00000d70


	//   ....[4]....
        /*00e4*/ 	.word	0x00000e30


	//   ....[5]....
        /*00e8*/ 	.word	0x00000ef0


	//   ....[6]....
        /*00ec*/ 	.word	0x00000f90


	//   ....[7]....
        /*00f0*/ 	.word	0x00000fa0


	//   ....[8]....
        /*00f4*/ 	.word	0x00001050


	//   ....[9]....
        /*00f8*/ 	.word	0x00001100


	//   ....[10]....
        /*00fc*/ 	.word	0x000011b0


	//   ....[11]....
        /*0100*/ 	.word	0x00001260


	//   ....[12]....
        /*0104*/ 	.word	0x00001310


	//   ....[13]....
        /*0108*/ 	.word	0x000013a0


	//   ....[14]....
        /*010c*/ 	.word	0x00001440


	//   ....[15]....
        /*0110*/ 	.word	0x00001520


	//   ....[16]....
        /*0114*/ 	.word	0x00001600


	//   ....[17]....
        /*0118*/ 	.word	0x000016e0


	//   ....[18]....
        /*011c*/ 	.word	0x000017c0


	//   ....[19]....
        /*0120*/ 	.word	0x000018a0


	//   ....[20]....
        /*0124*/ 	.word	0x00001960


	//   ....[21]....
        /*0128*/ 	.word	0x00001970


	//   ....[22]....
        /*012c*/ 	.word	0x00001a30


	//   ....[23]....
        /*0130*/ 	.word	0x00001af0


	//   ....[24]....
        /*0134*/ 	.word	0x00001bb0


	//   ....[25]....
        /*0138*/ 	.word	0x00001c70


	//   ....[26]....
        /*013c*/ 	.word	0x00001d30


	//   ....[27]....
        /*0140*/ 	.word	0x00001dd0


	//----- nvinfo : EIATTR_CRS_STACK_SIZE
	.align		4
.L_491:
        /*0144*/ 	.byte	0x04, 0x1e
        /*0146*/ 	.short	(.L_493 - .L_492)
.L_492:
        /*0148*/ 	.word	0x00000000


	//----- nvinfo : EIATTR_CBANK_PARAM_SIZE
	.align		4
.L_493:
        /*014c*/ 	.byte	0x03, 0x19
        /*014e*/ 	.short	0x002b


	//----- nvinfo : EIATTR_PARAM_CBANK
	.align		4
        /*0150*/ 	.byte	0x04, 0x0a
        /*0152*/ 	.short	(.L_495 - .L_494)
	.align		4
.L_494:
        /*0154*/ 	.word	index@(.nv.constant0._Z15rms_norm_kernelILi6EEvPKvPK6__halfPvffiibbb)
        /*0158*/ 	.short	0x0210
        /*015a*/ 	.short	0x002b


	//----- nvinfo : EIATTR_SW_WAR
	.align		4
.L_495:
        /*015c*/ 	.byte	0x04, 0x36
        /*015e*/ 	.short	(.L_497 - .L_496)
.L_496:
        /*0160*/ 	.word	0x00000008
.L_497:


//--------------------- .nv.info._Z15rms_norm_kernelILi5EEvPKvPK6__halfPvffiibbb --------------------------
	.section	.nv.info._Z15rms_norm_kernelILi5EEvPKvPK6__halfPvffiibbb,"",@"SHT_CUDA_INFO"
	.sectionflags	@""
	.align	4


	//----- nvinfo : EIATTR_CUDA_API_VERSION
	.align		4
        /*0000*/ 	.byte	0x04, 0x37
        /*0002*/ 	.short	(.L_499 - .L_498)
.L_498:
        /*0004*/ 	.word	0x00000082


	//----- nvinfo : EIATTR_KPARAM_INFO
	.align		4
.L_499:
        /*0008*/ 	.byte	0x04, 0x17
        /*000a*/ 	.short	(.L_501 - .L_500)
.L_500:
        /*000c*/ 	.word	0x00000000
        /*0010*/ 	.short	0x0009
        /*0012*/ 	.short	0x002a
        /*0014*/ 	.byte	0x00, 0xf0, 0x05, 0x00


	//----- nvinfo : EIATTR_KPARAM_INFO
	.align		4
.L_501:
        /*0018*/ 	.byte	0x04, 0x17
        /*001a*/ 	.short	(.L_503 - .L_502)
.L_502:
        /*001c*/ 	.word	0x00000000
        /*0020*/ 	.short	0x0008
        /*0022*/ 	.short	0x0029
        /*0024*/ 	.byte	0x00, 0xf0, 0x05, 0x00


	//----- nvinfo : EIATTR_KPARAM_INFO
	.align		4
.L_503:
        /*0028*/ 	.byte	0x04, 0x17
        /*002a*/ 	.short	(.L_505 - .L_504)
.L_504:
        /*002c*/ 	.word	0x00000000
        /*0030*/ 	.short	0x0007
        /*0032*/ 	.short	0x0028
        /*0034*/ 	.byte	0x00, 0xf0, 0x05, 0x00


	//----- nvinfo : EIATTR_KPARAM_INFO
	.align		4
.L_505:
        /*0038*/ 	.byte	0x04, 0x17
        /*003a*/ 	.short	(.L_507 - .L_506)
.L_506:
        /*003c*/ 	.word	0x00000000
        /*0040*/ 	.short	0x0006
        /*0042*/ 	.short	0x0024
        /*0044*/ 	.byte	0x00, 0xf0, 0x11, 0x00


	//----- nvinfo : EIATTR_KPARAM_INFO
	.align		4
.L_507:
        /*0048*/ 	.byte	0x04, 0x17
        /*004a*/ 	.short	(.L_509 - .L_508)
.L_508:
        /*004c*/ 	.word	0x00000000
        /*0050*/ 	.short	0x0005
        /*0052*/ 	.short	0x0020
        /*0054*/ 	.byte	0x00, 0xf0, 0x11, 0x00


	//----- nvinfo : EIATTR_KPARAM_INFO
	.align		4
.L_509:
        /*0058*/ 	.byte	0x04, 0x17
        /*005a*/ 	.short	(.L_511 - .L_510)
.L_510:
        /*005c*/ 	.word	0x00000000
        /*0060*/ 	.short	0x0004
        /*0062*/ 	.short	0x001c
        /*0064*/ 	.byte	0x00, 0xf0, 0x11, 0x00


	//----- nvinfo : EIATTR_KPARAM_INFO
	.align		4
.L_511:
        /*0068*/ 	.byte	0x04, 0x17
        /*006a*/ 	.short	(.L_513 - .L_512)
.L_512:
        /*006c*/ 	.word	0x00000000
        /*0070*/ 	.short	0x0003
        /*0072*/ 	.short	0x0018
        /*0074*/ 	.byte	0x00, 0xf0, 0x11, 0x00


	//----- nvinfo : EIATTR_KPARAM_INFO
	.align		4
.L_513:
        /*0078*/ 	.byte	0x04, 0x17
        /*007a*/ 	.short	(.L_515 - .L_514)
.L_514:
        /*007c*/ 	.word	0x00000000
        /*0080*/ 	.short	0x0002
        /*0082*/ 	.short	0x0010
        /*0084*/ 	.byte	0x00, 0xf0, 0x21, 0x00


	//----- nvinfo : EIATTR_KPARAM_INFO
	.align		4
.L_515:
        /*0088*/ 	.byte	0x04, 0x17
        /*008a*/ 	.short	(.L_517 - .L_516)
.L_516:
        /*008c*/ 	.word	0x00000000
        /*0090*/ 	.short	0x0001
        /*0092*/ 	.short	0x0008
        /*0094*/ 	.byte	0x00, 0xf0, 0x21, 0x00


	//----- nvinfo : EIATTR_KPARAM_INFO
	.align		4
.L_517:
        /*0098*/ 	.byte	0x04, 0x17
        /*009a*/ 	.short	(.L_519 - .L_518)
.L_518:
        /*009c*/ 	.word	0x00000000
        /*00a0*/ 	.short	0x0000
        /*00a2*/ 	.short	0x0000
        /*00a4*/ 	.byte	0x00, 0xf0, 0x21, 0x00


	//----- nvinfo : EIATTR_SPARSE_MMA_MASK
	.align		4
.L_519:
        /*00a8*/ 	.byte	0x03, 0x50
        /*00aa*/ 	.short	0x0000


	//----- nvinfo : EIATTR_MAXREG_COUNT
	.align		4
        /*00ac*/ 	.byte	0x03, 0x1b
        /*00ae*/ 	.short	0x00ff


	//----- nvinfo : EIATTR_NUM_BARRIERS
	.align		4
        /*00b0*/ 	.byte	0x02, 0x4c
        /*00b2*/ 	.byte	0x01
	.zero		1


	//----- nvinfo : EIATTR_MERCURY_ISA_VERSION
	.align		4
        /*00b4*/ 	.byte	0x03, 0x5f
        /*00b6*/ 	.short	0x0101


	//----- nvinfo : EIATTR_COOP_GROUP_MASK_REGIDS
	.align		4
        /*00b8*/ 	.byte	0x04, 0x29
        /*00ba*/ 	.short	(.L_521 - .L_520)


	//   ....[0]....
.L_520:
        /*00bc*/ 	.word	0xffffffff


	//   ....[1]....
        /*00c0*/ 	.word	0xffffffff


	//----- nvinfo : EIATTR_COOP_GROUP_INSTR_OFFSETS
	.align		4
.L_521:
        /*00c4*/ 	.byte	0x04, 0x28
        /*00c6*/ 	.short	(.L_523 - .L_522)


	//   ....[0]....
.L_522:
        /*00c8*/ 	.word	0x000007d0


	//   ....[1]....
        /*00cc*/ 	.word	0x000008e0


	//----- nvinfo : EIATTR_EXIT_INSTR_OFFSETS
	.align		4
.L_523:
        /*00d0*/ 	.byte	0x04, 0x1c
        /*00d2*/ 	.short	(.L_525 - .L_524)


	//   ....[0]....
.L_524:
        /*00d4*/ 	.word	0x00000a10


	//   ....[1]....
        /*00d8*/ 	.word	0x00000ad0


	//   ....[2]....
        /*00dc*/ 	.word	0x00000b90


	//   ....[3]....
        /*00e0*/ 	.word	0x00000c50


	//   ....[4]....
        /*00e4*/ 	.word	0x00000d10


	//   ....[5]....
        /*00e8*/ 	.word	0x00000db0


	//   ....[6]....
        /*00ec*/ 	.word	0x00000dc0


	//   ....[7]....
        /*00f0*/ 	.word	0x00000e70


	//   ....[8]....
        /*00f4*/ 	.word	0x00000f20


	//   ....[9]....
        /*00f8*/ 	.word	0x00000fd0


	//   ....[10]....
        /*00fc*/ 	.word	0x00001080


	//   ....[11]....
        /*0100*/ 	.word	0x00001110


	//   ....[12]....
        /*0104*/ 	.word	0x000011a0


	//   ....[13]....
        /*0108*/ 	.word	0x00001280


	//   ....[14]....
        /*010c*/ 	.word	0x00001360


	//   ....[15]....
        /*0110*/ 	.word	0x00001440


	//   ....[16]....
        /*0114*/ 	.word	0x00001520


	//   ....[17]....
        /*0118*/ 	.word	0x000015e0


	//   ....[18]....
        /*011c*/ 	.word	0x000015f0


	//   ....[19]....
        /*0120*/ 	.word	0x000016b0


	//   ....[20]....
        /*0124*/ 	.word	0x00001770


	//   ....[21]....
        /*0128*/ 	.word	0x00001830


	//   ....[22]....
        /*012c*/ 	.word	0x000018f0


	//   ....[23]....
        /*0130*/ 	.word	0x00001990


	//----- nvinfo : EIATTR_CRS_STACK_SIZE
	.align		4
.L_525:
        /*0134*/ 	.byte	0x04, 0x1e
        /*0136*/ 	.short	(.L_527 - .L_526)
.L_526:
        /*0138*/ 	.word	0x00000000


	//----- nvinfo : EIATTR_CBANK_PARAM_SIZE
	.align		4
.L_527:
        /*013c*/ 	.byte	0x03, 0x19
        /*013e*/ 	.short	0x002b


	//----- nvinfo : EIATTR_PARAM_CBANK
	.align		4
        /*0140*/ 	.byte	0x04, 0x0a
        /*0142*/ 	.short	(.L_529 - .L_528)
	.align		4
.L_528:
        /*0144*/ 	.word	index@(.nv.constant0._Z15rms_norm_kernelILi5EEvPKvPK6__halfPvffiibbb)
        /*0148*/ 	.short	0x0210
        /*014a*/ 	.short	0x002b


	//----- nvinfo : EIATTR_SW_WAR
	.align		4
.L_529:
        /*014c*/ 	.byte	0x04, 0x36
        /*014e*/ 	.short	(.L_531 - .L_530)
.L_530:
        /*0150*/ 	.word	0x00000008
.L_531:


//--------------------- .nv.info._Z15rms_norm_kernelILi4EEvPKvPK6__halfPvffiibbb --------------------------
	.section	.nv.info._Z15rms_norm_kernelILi4EEvPKvPK6__halfPvffiibbb,"",@"SHT_CUDA_INFO"
	.sectionflags	@""
	.align	4


	//----- nvinfo : EIATTR_CUDA_API_VERSION
	.align		4
        /*0000*/ 	.byte	0x04, 0x37
        /*0002*/ 	.short	(.L_533 - .L_532)
.L_532:
        /*0004*/ 	.word	0x00000082


	//----- nvinfo : EIATTR_KPARAM_INFO
	.align		4
.L_533:
        /*0008*/ 	.byte	0x04, 0x17
        /*000a*/ 	.short	(.L_535 - .L_534)
.L_534:
        /*000c*/ 	.word	0x00000000
        /*0010*/ 	.short	0x0009
        /*0012*/ 	.short	0x002a
        /*0014*/ 	.byte	0x00, 0xf0, 0x05, 0x00


	//----- nvinfo : EIATTR_KPARAM_INFO
	.align		4
.L_535:
        /*0018*/ 	.byte	0x04, 0x17
        /*001a*/ 	.short	(.L_537 - .L_536)
.L_536:
        /*001c*/ 	.word	0x00000000
        /*0020*/ 	.short	0x0008
        /*0022*/ 	.short	0x0029
        /*0024*/ 	.byte	0x00, 0xf0, 0x05, 0x00


	//----- nvinfo : EIATTR_KPARAM_INFO
	.align		4
.L_537:
        /*0028*/ 	.byte	0x04, 0x17
        /*002a*/ 	.short	(.L_539 - .L_538)
.L_538:
        /*002c*/ 	.word	0x00000000
        /*0030*/ 	.short	0x0007
        /*0032*/ 	.short	0x0028
        /*0034*/ 	.byte	0x00, 0xf0, 0x05, 0x00


	//----- nvinfo : EIATTR_KPARAM_INFO
	.align		4
.L_539:
        /*0038*/ 	.byte	0x04, 0x17
        /*003a*/ 	.short	(.L_541 - .L_540)
.L_540:
        /*003c*/ 	.word	0x00000000
        /*0040*/ 	.short	0x0006
        /*0042*/ 	.short	0x0024
        /*0044*/ 	.byte	0x00, 0xf0, 0x11, 0x00


	//----- nvinfo : EIATTR_KPARAM_INFO
	.align		4
.L_541:
        /*0048*/ 	.byte	0x04, 0x17
        /*004a*/ 	.short	(.L_543 - .L_542)
.L_542:
        /*004c*/ 	.word	0x00000000
        /*0050*/ 	.short	0x0005
        /*0052*/ 	.short	0x0020
        /*0054*/ 	.byte	0x00, 0xf0, 0x11, 0x00


	//----- nvinfo : EIATTR_KPARAM_INFO
	.align		4
.L_543:
        /*0058*/ 	.byte	0x04, 0x17
        /*005a*/ 	.short	(.L_545 - .L_544)
.L_544:
        /*005c*/ 	.word	0x00000000
        /*0060*/ 	.short	0x0004
        /*0062*/ 	.short	0x001c
        /*0064*/ 	.byte	0x00, 0xf0, 0x11, 0x00


	//----- nvinfo : EIATTR_KPARAM_INFO
	.align		4
.L_545:
        /*0068*/ 	.byte	0x04, 0x17
        /*006a*/ 	.short	(.L_547 - .L_546)
.L_546:
        /*006c*/ 	.word	0x00000000
        /*0070*/ 	.short	0x0003
        /*0072*/ 	.short	0x0018
        /*0074*/ 	.byte	0x00, 0xf0, 0x11, 0x00


	//----- nvinfo : EIATTR_KPARAM_INFO
	.align		4
.L_547:
        /*0078*/ 	.byte	0x04, 0x17
        /*007a*/ 	.short	(.L_549 - .L_548)
.L_548:
        /*007c*/ 	.word	0x00000000
        /*0080*/ 	.short	0x0002
        /*0082*/ 	.short	0x0010
        /*0084*/ 	.byte	0x00, 0xf0, 0x21, 0x00


	//----- nvinfo : EIATTR_KPARAM_INFO
	.align		4
.L_549:
        /*0088*/ 	.byte	0x04, 0x17
        /*008a*/ 	.short	(.L_551 - .L_550)
.L_550:
        /*008c*/ 	.word	0x00000000
        /*0090*/ 	.short	0x0001
        /*0092*/ 	.short	0x0008
        /*0094*/ 	.byte	0x00, 0xf0, 0x21, 0x00


	//----- nvinfo : EIATTR_KPARAM_INFO
	.align		4
.L_551:
        /*0098*/ 	.byte	0x04, 0x17
        /*009a*/ 	.short	(.L_553 - .L_552)
.L_552:
        /*009c*/ 	.word	0x00000000
        /*00a0*/ 	.short	0x0000
        /*00a2*/ 	.short	0x0000
        /*00a4*/ 	.byte	0x00, 0xf0, 0x21, 0x00


	//----- nvinfo : EIATTR_SPARSE_MMA_MASK
	.align		4
.L_553:
        /*00a8*/ 	.byte	0x03, 0x50
        /*00aa*/ 	.short	0x0000


	//----- nvinfo : EIATTR_MAXREG_COUNT
	.align		4
        /*00ac*/ 	.byte	0x03, 0x1b
        /*00ae*/ 	.short	0x00ff


	//----- nvinfo : EIATTR_NUM_BARRIERS
	.align		4
        /*00b0*/ 	.byte	0x02, 0x4c
        /*00b2*/ 	.byte	0x01
	.zero		1


	//----- nvinfo : EIATTR_MERCURY_ISA_VERSION
	.align		4
        /*00b4*/ 	.byte	0x03, 0x5f
        /*00b6*/ 	.short	0x0101


	//----- nvinfo : EIATTR_COOP_GROUP_MASK_REGIDS
	.align		4
        /*00b8*/ 	.byte	0x04, 0x29
        /*00ba*/ 	.short	(.L_555 - .L_554)


	//   ....[0]....
.L_554:
        /*00bc*/ 	.word	0xffffffff


	//   ....[1]....
        /*00c0*/ 	.word	0xffffffff


	//----- nvinfo : EIATTR_COOP_GROUP_INSTR_OFFSETS
	.align		4
.L_555:
        /*00c4*/ 	.byte	0x04, 0x28
        /*00c6*/ 	.short	(.L_557 - .L_556)


	//   ....[0]....
.L_556:
        /*00c8*/ 	.word	0x000006a0


	//   ....[1]....
        /*00cc*/ 	.word	0x000007b0


	//----- nvinfo : EIATTR_EXIT_INSTR_OFFSETS
	.align		4
.L_557:
        /*00d0*/ 	.byte	0x04, 0x1c
        /*00d2*/ 	.short	(.L_559 - .L_558)


	//   ....[0]....
.L_558:
        /*00d4*/ 	.word	0x000008f0


	//   ....[1]....
        /*00d8*/ 	.word	0x000009b0


	//   ....[2]....
        /*00dc*/ 	.word	0x00000a70


	//   ....[3]....
        /*00e0*/ 	.word	0x00000b30


	//   ....[4]....
        /*00e4*/ 	.word	0x00000bd0


	//   ....[5]....
        /*00e8*/ 	.word	0x00000be0


	//   ....[6]....
        /*00ec*/ 	.word	0x00000c90


	//   ....[7]....
        /*00f0*/ 	.word	0x00000d40


	//   ....[8]....
        /*00f4*/ 	.word	0x00000df0


	//   ....[9]....
        /*00f8*/ 	.word	0x00000e80


	//   ....[10]....
        /*00fc*/ 	.word	0x00000f20


	//   ....[11]....
        /*0100*/ 	.word	0x00001000


	//   ....[12]....
        /*0104*/ 	.word	0x000010e0


	//   ....[13]....
        /*0108*/ 	.word	0x000011c0


	//   ....[14]....
        /*010c*/ 	.word	0x00001280


	//   ....[15]....
        /*0110*/ 	.word	0x00001290


	//   ....[16]....
        /*0114*/ 	.word	0x00001350


	//   ....[17]....
        /*0118*/ 	.word	0x00001410


	//   ....[18]....
        /*011c*/ 	.word	0x000014d0


	//   ....[19]....
        /*0120*/ 	.word	0x00001570


	//----- nvinfo : EIATTR_CRS_STACK_SIZE
	.align		4
.L_559:
        /*0124*/ 	.byte	0x04, 0x1e
        /*0126*/ 	.short	(.L_561 - .L_560)
.L_560:
        /*0128*/ 	.word	0x00000000


	//----- nvinfo : EIATTR_CBANK_PARAM_SIZE
	.align		4
.L_561:
        /*012c*/ 	.byte	0x03, 0x19
        /*012e*/ 	.short	0x002b


	//----- nvinfo : EIATTR_PARAM_CBANK
	.align		4
        /*0130*/ 	.byte	0x04, 0x0a
        /*0132*/ 	.short	(.L_563 - .L_562)
	.align		4
.L_562:
        /*0134*/ 	.word	index@(.nv.constant0._Z15rms_norm_kernelILi4EEvPKvPK6__halfPvffiibbb)
        /*0138*/ 	.short	0x0210
        /*013a*/ 	.short	0x002b


	//----- nvinfo : EIATTR_SW_WAR
	.align		4
.L_563:
        /*013c*/ 	.byte	0x04, 0x36
        /*013e*/ 	.short	(.L_565 - .L_564)
.L_564:
        /*0140*/ 	.word	0x00000008
.L_565:


//--------------------- .nv.info._Z15rms_norm_kernelILi3EEvPKvPK6__halfPvffiibbb --------------------------
	.section	.nv.info._Z15rms_norm_kernelILi3EEvPKvPK6__halfPvffiibbb,"",@"SHT_CUDA_INFO"
	.sectionflags	@""
	.align	4


	//----- nvinfo : EIATTR_CUDA_API_VERSION
	.align		4
        /*0000*/ 	.byte	0x04, 0x37
        /*0002*/ 	.short	(.L_567 - .L_566)
.L_566:
        /*0004*/ 	.word	0x00000082


	//----- nvinfo : EIATTR_KPARAM_INFO
	.align		4
.L_567:
        /*0008*/ 	.byte	0x04, 0x17
        /*000a*/ 	.short	(.L_569 - .L_568)
.L_568:
        /*000c*/ 	.word	0x00000000
        /*0010*/ 	.short	0x0009
        /*0012*/ 	.short	0x002a
        /*0014*/ 	.byte	0x00, 0xf0, 0x05, 0x00


	//----- nvinfo : EIATTR_KPARAM_INFO
	.align		4
.L_569:
        /*0018*/ 	.byte	0x04, 0x17
        /*001a*/ 	.short	(.L_571 - .L_570)
.L_570:
        /*001c*/ 	.word	0x00000000
        /*0020*/ 	.short	0x0008
        /*0022*/ 	.short	0x0029
        /*0024*/ 	.byte	0x00, 0xf0, 0x05, 0x00


	//----- nvinfo : EIATTR_KPARAM_INFO
	.align		4
.L_571:
        /*0028*/ 	.byte	0x04, 0x17
        /*002a*/ 	.short	(.L_573 - .L_572)
.L_572:
        /*002c*/ 	.word	0x00000000
        /*0030*/ 	.short	0x0007
        /*0032*/ 	.short	0x0028
        /*0034*/ 	.byte	0x00, 0xf0, 0x05, 0x00


	//----- nvinfo : EIATTR_KPARAM_INFO
	.align		4
.L_573:
        /*0038*/ 	.byte	0x04, 0x17
        /*003a*/ 	.short	(.L_575 - .L_574)
.L_574:
        /*003c*/ 	.word	0x00000000
        /*0040*/ 	.short	0x0006
        /*0042*/ 	.short	0x0024
        /*0044*/ 	.byte	0x00, 0xf0, 0x11, 0x00


	//----- nvinfo : EIATTR_KPARAM_INFO
	.align		4
.L_575:
        /*0048*/ 	.byte	0x04, 0x17
        /*004a*/ 	.short	(.L_577 - .L_576)
.L_576:
        /*004c*/ 	.word	0x00000000
        /*0050*/ 	.short	0x0005
        /*0052*/ 	.short	0x0020
        /*0054*/ 	.byte	0x00, 0xf0, 0x11, 0x00


	//----- nvinfo : EIATTR_KPARAM_INFO
	.align		4
.L_577:
        /*0058*/ 	.byte	0x04, 0x17
        /*005a*/ 	.short	(.L_579 - .L_578)
.L_578:
        /*005c*/ 	.word	0x00000000
        /*0060*/ 	.short	0x0004
        /*0062*/ 	.short	0x001c
        /*0064*/ 	.byte	0x00, 0xf0, 0x11, 0x00


	//----- nvinfo : EIATTR_KPARAM_INFO
	.align		4
.L_579:
        /*0068*/ 	.byte	0x04, 0x17
        /*006a*/ 	.short	(.L_581 - .L_580)
.L_580:
        /*006c*/ 	.word	0x00000000
        /*0070*/ 	.short	0x0003
        /*0072*/ 	.short	0x0018
        /*0074*/ 	.byte	0x00, 0xf0, 0x11, 0x00


	//----- nvinfo : EIATTR_KPARAM_INFO
	.align		4
.L_581:
        /*0078*/ 	.byte	0x04, 0x17
        /*007a*/ 	.short	(.L_583 - .L_582)
.L_582:
        /*007c*/ 	.word	0x00000000
        /*0080*/ 	.short	0x0002
        /*0082*/ 	.short	0x0010
        /*0084*/ 	.byte	0x00, 0xf0, 0x21, 0x00


	//----- nvinfo : EIATTR_KPARAM_INFO
	.align		4
.L_583:
        /*0088*/ 	.byte	0x04, 0x17
        /*008a*/ 	.short	(.L_585 - .L_584)
.L_584:
        /*008c*/ 	.word	0x00000000
        /*0090*/ 	.short	0x0001
        /*0092*/ 	.short	0x0008
        /*0094*/ 	.byte	0x00, 0xf0, 0x21, 0x00


	//----- nvinfo : EIATTR_KPARAM_INFO
	.align		4
.L_585:
        /*0098*/ 	.byte	0x04, 0x17
        /*009a*/ 	.short	(.L_587 - .L_586)
.L_586:
        /*009c*/ 	.word	0x00000000
        /*00a0*/ 	.short	0x0000
        /*00a2*/ 	.short	0x0000
        /*00a4*/ 	.byte	0x00, 0xf0, 0x21, 0x00


	//----- nvinfo : EIATTR_SPARSE_MMA_MASK
	.align		4
.L_587:
        /*00a8*/ 	.byte	0x03, 0x50
        /*00aa*/ 	.short	0x0000


	//----- nvinfo : EIATTR_MAXREG_COUNT
	.align		4
        /*00ac*/ 	.byte	0x03, 0x1b
        /*00ae*/ 	.short	0x00ff


	//----- nvinfo : EIATTR_NUM_BARRIERS
	.align		4
        /*00b0*/ 	.byte	0x02, 0x4c
        /*00b2*/ 	.byte	0x01
	.zero		1


	//----- nvinfo : EIATTR_MERCURY_ISA_VERSION
	.align		4
        /*00b4*/ 	.byte	0x03, 0x5f
        /*00b6*/ 	.short	0x0101


	//----- nvinfo : EIATTR_COOP_GROUP_MASK_REGIDS
	.align		4
        /*00b8*/ 	.byte	0x04, 0x29
        /*00ba*/ 	.short	(.L_589 - .L_588)


	//   ....[0]....
.L_588:
        /*00bc*/ 	.word	0xffffffff


	//   ....[1]....
        /*00c0*/ 	.word	0xffffffff


	//----- nvinfo : EIATTR_COOP_GROUP_INSTR_OFFSETS
	.align		4
.L_589:
        /*00c4*/ 	.byte	0x04, 0x28
        /*00c6*/ 	.short	(.L_591 - .L_590)


	//   ....[0]....
.L_590:
        /*00c8*/ 	.word	0x00000580


	//   ....[1]....
        /*00cc*/ 	.word	0x00000690


	//----- nvinfo : EIATTR_EXIT_INSTR_OFFSETS
	.align		4
.L_591:
        /*00d0*/ 	.byte	0x04, 0x1c
        /*00d2*/ 	.short	(.L_593 - .L_592)


	//   ....[0]....
.L_592:
        /*00d4*/ 	.word	0x000007d0


	//   ....[1]....
        /*00d8*/ 	.word	0x00000890


	//   ....[2]....
        /*00dc*/ 	.word	0x00000950


	//   ....[3]....
        /*00e0*/ 	.word	0x000009f0


	//   ....[4]....
        /*00e4*/ 	.word	0x00000a00


	//   ....[5]....
        /*00e8*/ 	.word	0x00000ab0


	//   ....[6]....
        /*00ec*/ 	.word	0x00000b60


	//   ....[7]....
        /*00f0*/ 	.word	0x00000bf0


	//   ....[8]....
        /*00f4*/ 	.word	0x00000c90


	//   ....[9]....
        /*00f8*/ 	.word	0x00000d70


	//   ....[10]....
        /*00fc*/ 	.word	0x00000e50


	//   ....[11]....
        /*0100*/ 	.word	0x00000f10


	//   ....[12]....
        /*0104*/ 	.word	0x00000f20


	//   ....[13]....
        /*0108*/ 	.word	0x00000fe0


	//   ....[14]....
        /*010c*/ 	.word	0x000010a0


	//   ....[15]....
        /*0110*/ 	.word	0x00001140


	//----- nvinfo : EIATTR_CRS_STACK_SIZE
	.align		4
.L_593:
        /*0114*/ 	.byte	0x04, 0x1e
        /*0116*/ 	.short	(.L_595 - .L_594)
.L_594:
        /*0118*/ 	.word	0x00000000


	//----- nvinfo : EIATTR_CBANK_PARAM_SIZE
	.align		4
.L_595:
        /*011c*/ 	.byte	0x03, 0x19
        /*011e*/ 	.short	0x002b


	//----- nvinfo : EIATTR_PARAM_CBANK
	.align		4
        /*0120*/ 	.byte	0x04, 0x0a
        /*0122*/ 	.short	(.L_597 - .L_596)
	.align		4
.L_596:
        /*0124*/ 	.word	index@(.nv.constant0._Z15rms_norm_kernelILi3EEvPKvPK6__halfPvffiibbb)
        /*0128*/ 	.short	0x0210
        /*012a*/ 	.short	0x002b


	//----- nvinfo : EIATTR_SW_WAR
	.align		4
.L_597:
        /*012c*/ 	.byte	0x04, 0x36
        /*012e*/ 	.short	(.L_599 - .L_598)
.L_598:
        /*0130*/ 	.word	0x00000008
.L_599:


//--------------------- .nv.info._Z15rms_norm_kernelILi2EEvPKvPK6__halfPvffiibbb --------------------------
	.section	.nv.info._Z15rms_norm_kernelILi2EEvPKvPK6__halfPvffiibbb,"",@"SHT_CUDA_INFO"
	.sectionflags	@""
	.align	4


	//----- nvinfo : EIATTR_CUDA_API_VERSION
	.align		4
        /*0000*/ 	.byte	0x04, 0x37
        /*0002*/ 	.short	(.L_601 - .L_600)
.L_600:
        /*0004*/ 	.word	0x00000082


	//----- nvinfo : EIATTR_KPARAM_INFO
	.align		4
.L_601:
        /*0008*/ 	.byte	0x04, 0x17
        /*000a*/ 	.short	(.L_603 - .L_602)
.L_602:
        /*000c*/ 	.word	0x00000000
        /*0010*/ 	.short	0x0009
        /*0012*/ 	.short	0x002a
        /*0014*/ 	.byte	0x00, 0xf0, 0x05, 0x00


	//----- nvinfo : EIATTR_KPARAM_INFO
	.align		4
.L_603:
        /*0018*/ 	.byte	0x04, 0x17
        /*001a*/ 	.short	(.L_605 - .L_604)
.L_604:
        /*001c*/ 	.word	0x00000000
        /*0020*/ 	.short	0x0008
        /*0022*/ 	.short	0x0029
        /*0024*/ 	.byte	0x00, 0xf0, 0x05, 0x00


	//----- nvinfo : EIATTR_KPARAM_INFO
	.align		4
.L_605:
        /*0028*/ 	.byte	0x04, 0x17
        /*002a*/ 	.short	(.L_607 - .L_606)
.L_606:
        /*002c*/ 	.word	0x00000000
        /*0030*/ 	.short	0x0007
        /*0032*/ 	.short	0x0028
        /*0034*/ 	.byte	0x00, 0xf0, 0x05, 0x00


	//----- nvinfo : EIATTR_KPARAM_INFO
	.align		4
.L_607:
        /*0038*/ 	.byte	0x04, 0x17
        /*003a*/ 	.short	(.L_609 - .L_608)
.L_608:
        /*003c*/ 	.word	0x00000000
        /*0040*/ 	.short	0x0006
        /*0042*/ 	.short	0x0024
        /*0044*/ 	.byte	0x00, 0xf0, 0x11, 0x00


	//----- nvinfo : EIATTR_KPARAM_INFO
	.align		4
.L_609:
        /*0048*/ 	.byte	0x04, 0x17
        /*004a*/ 	.short	(.L_611 - .L_610)
.L_610:
        /*004c*/ 	.word	0x00000000
        /*0050*/ 	.short	0x0005
        /*0052*/ 	.short	0x0020
        /*0054*/ 	.byte	0x00, 0xf0, 0x11, 0x00


	//----- nvinfo : EIATTR_KPARAM_INFO
	.align		4
.L_611:
        /*0058*/ 	.byte	0x04, 0x17
        /*005a*/ 	.short	(.L_613 - .L_612)
.L_612:
        /*005c*/ 	.word	0x00000000
        /*0060*/ 	.short	0x0004
        /*0062*/ 	.short	0x001c
        /*0064*/ 	.byte	0x00, 0xf0, 0x11, 0x00


	//----- nvinfo : EIATTR_KPARAM_INFO
	.align		4
.L_613:
        /*0068*/ 	.byte	0x04, 0x17
        /*006a*/ 	.short	(.L_615 - .L_614)
.L_614:
        /*006c*/ 	.word	0x00000000
        /*0070*/ 	.short	0x0003
        /*0072*/ 	.short	0x0018
        /*0074*/ 	.byte	0x00, 0xf0, 0x11, 0x00


	//----- nvinfo : EIATTR_KPARAM_INFO
	.align		4
.L_615:
        /*0078*/ 	.byte	0x04, 0x17
        /*007a*/ 	.short	(.L_617 - .L_616)
.L_616:
        /*007c*/ 	.word	0x00000000
        /*0080*/ 	.short	0x0002
        /*0082*/ 	.short	0x0010
        /*0084*/ 	.byte	0x00, 0xf0, 0x21, 0x00


	//----- nvinfo : EIATTR_KPARAM_INFO
	.align		4
.L_617:
        /*0088*/ 	.byte	0x04, 0x17
        /*008a*/ 	.short	(.L_619 - .L_618)
.L_618:
        /*008c*/ 	.word	0x00000000
        /*0090*/ 	.short	0x0001
        /*0092*/ 	.short	0x0008
        /*0094*/ 	.byte	0x00, 0xf0, 0x21, 0x00


	//----- nvinfo : EIATTR_KPARAM_INFO
	.align		4
.L_619:
        /*0098*/ 	.byte	0x04, 0x17
        /*009a*/ 	.short	(.L_621 - .L_620)
.L_620:
        /*009c*/ 	.word	0x00000000
        /*00a0*/ 	.short	0x0000
        /*00a2*/ 	.short	0x0000
        /*00a4*/ 	.byte	0x00, 0xf0, 0x21, 0x00


	//----- nvinfo : EIATTR_SPARSE_MMA_MASK
	.align		4
.L_621:
        /*00a8*/ 	.byte	0x03, 0x50
        /*00aa*/ 	.short	0x0000


	//----- nvinfo : EIATTR_MAXREG_COUNT
	.align		4
        /*00ac*/ 	.byte	0x03, 0x1b
        /*00ae*/ 	.short	0x00ff


	//----- nvinfo : EIATTR_NUM_BARRIERS
	.align		4
        /*00b0*/ 	.byte	0x02, 0x4c
        /*00b2*/ 	.byte	0x01
	.zero		1


	//----- nvinfo : EIATTR_MERCURY_ISA_VERSION
	.align		4
        /*00b4*/ 	.byte	0x03, 0x5f
        /*00b6*/ 	.short	0x0101


	//----- nvinfo : EIATTR_COOP_GROUP_MASK_REGIDS
	.align		4
        /*00b8*/ 	.byte	0x04, 0x29
        /*00ba*/ 	.short	(.L_623 - .L_622)


	//   ....[0]....
.L_622:
        /*00bc*/ 	.word	0xffffffff


	//   ....[1]....
        /*00c0*/ 	.word	0xffffffff


	//----- nvinfo : EIATTR_COOP_GROUP_INSTR_OFFSETS
	.align		4
.L_623:
        /*00c4*/ 	.byte	0x04, 0x28
        /*00c6*/ 	.short	(.L_625 - .L_624)


	//   ....[0]....
.L_624:
        /*00c8*/ 	.word	0x00000460


	//   ....[1]....
        /*00cc*/ 	.word	0x00000570


	//----- nvinfo : EIATTR_EXIT_INSTR_OFFSETS
	.align		4
.L_625:
        /*00d0*/ 	.byte	0x04, 0x1c
        /*00d2*/ 	.short	(.L_627 - .L_626)


	//   ....[0]....
.L_626:
        /*00d4*/ 	.word	0x000006b0


	//   ....[1]....
        /*00d8*/ 	.word	0x00000770


	//   ....[2]....
        /*00dc*/ 	.word	0x00000810


	//   ....[3]....
        /*00e0*/ 	.word	0x00000820


	//   ....[4]....
        /*00e4*/ 	.word	0x000008d0


	//   ....[5]....
        /*00e8*/ 	.word	0x00000960


	//   ....[6]....
        /*00ec*/ 	.word	0x00000a00


	//   ....[7]....
        /*00f0*/ 	.word	0x00000ae0


	//   ....[8]....
        /*00f4*/ 	.word	0x00000ba0


	//   ....[9]....
        /*00f8*/ 	.word	0x00000bb0


	//   ....[10]....
        /*00fc*/ 	.word	0x00000c70


	//   ....[11]....
        /*0100*/ 	.word	0x00000d10


	//----- nvinfo : EIATTR_CRS_STACK_SIZE
	.align		4
.L_627:
        /*0104*/ 	.byte	0x04, 0x1e
        /*0106*/ 	.short	(.L_629 - .L_628)
.L_628:
        /*0108*/ 	.word	0x00000000


	//----- nvinfo : EIATTR_CBANK_PARAM_SIZE
	.align		4
.L_629:
        /*010c*/ 	.byte	0x03, 0x19
        /*010e*/ 	.short	0x002b


	//----- nvinfo : EIATTR_PARAM_CBANK
	.align		4
        /*0110*/ 	.byte	0x04, 0x0a
        /*0112*/ 	.short	(.L_631 - .L_630)
	.align		4
.L_630:
        /*0114*/ 	.word	index@(.nv.constant0._Z15rms_norm_kernelILi2EEvPKvPK6__halfPvffiibbb)
        /*0118*/ 	.short	0x0210
        /*011a*/ 	.short	0x002b


	//----- nvinfo : EIATTR_SW_WAR
	.align		4
.L_631:
        /*011c*/ 	.byte	0x04, 0x36
        /*011e*/ 	.short	(.L_633 - .L_632)
.L_632:
        /*0120*/ 	.word	0x00000008
.L_633:


//--------------------- .nv.info._Z15rms_norm_kernelILi1EEvPKvPK6__halfPvffiibbb --------------------------
	.section	.nv.info._Z15rms_norm_kernelILi1EEvPKvPK6__halfPvffiibbb,"",@"SHT_CUDA_INFO"
	.sectionflags	@""
	.align	4


	//----- nvinfo : EIATTR_CUDA_API_VERSION
	.align		4
        /*0000*/ 	.byte	0x04, 0x37
        /*0002*/ 	.short	(.L_635 - .L_634)
.L_634:
        /*0004*/ 	.word	0x00000082


	//----- nvinfo : EIATTR_KPARAM_INFO
	.align		4
.L_635:
        /*0008*/ 	.byte	0x04, 0x17
        /*000a*/ 	.short	(.L_637 - .L_636)
.L_636:
        /*000c*/ 	.word	0x00000000
        /*0010*/ 	.short	0x0009
        /*0012*/ 	.short	0x002a
        /*0014*/ 	.byte	0x00, 0xf0, 0x05, 0x00


	//----- nvinfo : EIATTR_KPARAM_INFO
	.align		4
.L_637:
        /*0018*/ 	.byte	0x04, 0x17
        /*001a*/ 	.short	(.L_639 - .L_638)
.L_638:
        /*001c*/ 	.word	0x00000000
        /*0020*/ 	.short	0x0008
        /*0022*/ 	.short	0x0029
        /*0024*/ 	.byte	0x00, 0xf0, 0x05, 0x00


	//----- nvinfo : EIATTR_KPARAM_INFO
	.align		4
.L_639:
        /*0028*/ 	.byte	0x04, 0x17
        /*002a*/ 	.short	(.L_641 - .L_640)
.L_640:
        /*002c*/ 	.word	0x00000000
        /*0030*/ 	.short	0x0007
        /*0032*/ 	.short	0x0028
        /*0034*/ 	.byte	0x00, 0xf0, 0x05, 0x00


	//----- nvinfo : EIATTR_KPARAM_INFO
	.align		4
.L_641:
        /*0038*/ 	.byte	0x04, 0x17
        /*003a*/ 	.short	(.L_643 - .L_642)
.L_642:
        /*003c*/ 	.word	0x00000000
        /*0040*/ 	.short	0x0006
        /*0042*/ 	.short	0x0024
        /*0044*/ 	.byte	0x00, 0xf0, 0x11, 0x00


	//----- nvinfo : EIATTR_KPARAM_INFO
	.align		4
.L_643:
        /*0048*/ 	.byte	0x04, 0x17
        /*004a*/ 	.short	(.L_645 - .L_644)
.L_644:
        /*004c*/ 	.word	0x00000000
        /*0050*/ 	.short	0x0005
        /*0052*/ 	.short	0x0020
        /*0054*/ 	.byte	0x00, 0xf0, 0x11, 0x00


	//----- nvinfo : EIATTR_KPARAM_INFO
	.align		4
.L_645:
        /*0058*/ 	.byte	0x04, 0x17
        /*005a*/ 	.short	(.L_647 - .L_646)
.L_646:
        /*005c*/ 	.word	0x00000000
        /*0060*/ 	.short	0x0004
        /*0062*/ 	.short	0x001c
        /*0064*/ 	.byte	0x00, 0xf0, 0x11, 0x00


	//----- nvinfo : EIATTR_KPARAM_INFO
	.align		4
.L_647:
        /*0068*/ 	.byte	0x04, 0x17
        /*006a*/ 	.short	(.L_649 - .L_648)
.L_648:
        /*006c*/ 	.word	0x00000000
        /*0070*/ 	.short	0x0003
        /*0072*/ 	.short	0x0018
        /*0074*/ 	.byte	0x00, 0xf0, 0x11, 0x00


	//----- nvinfo : EIATTR_KPARAM_INFO
	.align		4
.L_649:
        /*0078*/ 	.byte	0x04, 0x17
        /*007a*/ 	.short	(.L_651 - .L_650)
.L_650:
        /*007c*/ 	.word	0x00000000
        /*0080*/ 	.short	0x0002
        /*0082*/ 	.short	0x0010
        /*0084*/ 	.byte	0x00, 0xf0, 0x21, 0x00


	//----- nvinfo : EIATTR_KPARAM_INFO
	.align		4
.L_651:
        /*0088*/ 	.byte	0x04, 0x17
        /*008a*/ 	.short	(.L_653 - .L_652)
.L_652:
        /*008c*/ 	.word	0x00000000
        /*0090*/ 	.short	0x0001
        /*0092*/ 	.short	0x0008
        /*0094*/ 	.byte	0x00, 0xf0, 0x21, 0x00


	//----- nvinfo : EIATTR_KPARAM_INFO
	.align		4
.L_653:
        /*0098*/ 	.byte	0x04, 0x17
        /*009a*/ 	.short	(.L_655 - .L_654)
.L_654:
        /*009c*/ 	.word	0x00000000
        /*00a0*/ 	.short	0x0000
        /*00a2*/ 	.short	0x0000
        /*00a4*/ 	.byte	0x00, 0xf0, 0x21, 0x00


	//----- nvinfo : EIATTR_SPARSE_MMA_MASK
	.align		4
.L_655:
        /*00a8*/ 	.byte	0x03, 0x50
        /*00aa*/ 	.short	0x0000


	//----- nvinfo : EIATTR_MAXREG_COUNT
	.align		4
        /*00ac*/ 	.byte	0x03, 0x1b
        /*00ae*/ 	.short	0x00ff


	//----- nvinfo : EIATTR_NUM_BARRIERS
	.align		4
        /*00b0*/ 	.byte	0x02, 0x4c
        /*00b2*/ 	.byte	0x01
	.zero		1


	//----- nvinfo : EIATTR_MERCURY_ISA_VERSION
	.align		4
        /*00b4*/ 	.byte	0x03, 0x5f
        /*00b6*/ 	.short	0x0101


	//----- nvinfo : EIATTR_COOP_GROUP_MASK_REGIDS
	.align		4
        /*00b8*/ 	.byte	0x04, 0x29
        /*00ba*/ 	.short	(.L_657 - .L_656)


	//   ....[0]....
.L_656:
        /*00bc*/ 	.word	0xffffffff


	//   ....[1]....
        /*00c0*/ 	.word	0xffffffff


	//----- nvinfo : EIATTR_COOP_GROUP_INSTR_OFFSETS
	.align		4
.L_657:
        /*00c4*/ 	.byte	0x04, 0x28
        /*00c6*/ 	.short	(.L_659 - .L_658)


	//   ....[0]....
.L_658:
        /*00c8*/ 	.word	0x00000350


	//   ....[1]....
        /*00cc*/ 	.word	0x00000450


	//----- nvinfo : EIATTR_EXIT_INSTR_OFFSETS
	.align		4
.L_659:
        /*00d0*/ 	.byte	0x04, 0x1c
        /*00d2*/ 	.short	(.L_661 - .L_660)


	//   ....[0]....
.L_660:
        /*00d4*/ 	.word	0x00000540


	//   ....[1]....
        /*00d8*/ 	.word	0x00000650


	//   ....[2]....
        /*00dc*/ 	.word	0x00000670


	//   ....[3]....
        /*00e0*/ 	.word	0x000006a0


	//   ....[4]....
        /*00e4*/ 	.word	0x000007c0


	//   ....[5]....
        /*00e8*/ 	.word	0x000007f0


	//----- nvinfo : EIATTR_CRS_STACK_SIZE
	.align		4
.L_661:
        /*00ec*/ 	.byte	0x04, 0x1e
        /*00ee*/ 	.short	(.L_663 - .L_662)
.L_662:
        /*00f0*/ 	.word	0x00000000


	//----- nvinfo : EIATTR_CBANK_PARAM_SIZE
	.align		4
.L_663:
        /*00f4*/ 	.byte	0x03, 0x19
        /*00f6*/ 	.short	0x002b


	//----- nvinfo : EIATTR_PARAM_CBANK
	.align		4
        /*00f8*/ 	.byte	0x04, 0x0a
        /*00fa*/ 	.short	(.L_665 - .L_664)
	.align		4
.L_664:
        /*00fc*/ 	.word	index@(.nv.constant0._Z15rms_norm_kernelILi1EEvPKvPK6__halfPvffiibbb)
        /*0100*/ 	.short	0x0210
        /*0102*/ 	.short	0x002b


	//----- nvinfo : EIATTR_SW_WAR
	.align		4
.L_665:
        /*0104*/ 	.byte	0x04, 0x36
        /*0106*/ 	.short	(.L_667 - .L_666)
.L_666:
        /*0108*/ 	.word	0x00000008
.L_667:


//--------------------- .nv.callgraph             --------------------------
	.section	.nv.callgraph,"",@"SHT_CUDA_CALLGRAPH"
	.align	4
	.sectionentsize	8
	.align		4
        /*0000*/ 	.word	0x00000000
	.align		4
        /*0004*/ 	.word	0xffffffff
	.align		4
        /*0008*/ 	.word	0x00000000
	.align		4
        /*000c*/ 	.word	0xfffffffe
	.align		4
        /*0010*/ 	.word	0x00000000
	.align		4
        /*0014*/ 	.word	0xfffffffd
	.align		4
        /*0018*/ 	.word	0x00000000
	.align		4
        /*001c*/ 	.word	0xfffffffc


//--------------------- .nv.constant4             --------------------------
	.section	.nv.constant4,"a",@progbits
	.align	8
	.align		8
.nv.constant4:
        /*0000*/ 	.dword	_ZN42_INTERNAL_770ce549_11_rms_norm_cu_61e2bd344cuda3std3__45__cpo5beginE
	.align		8
        /*0008*/ 	.dword	_ZN42_INTERNAL_770ce549_11_rms_norm_cu_61e2bd344cuda3std3__45__cpo3endE
	.align		8
        /*0010*/ 	.dword	_ZN42_INTERNAL_770ce549_11_rms_norm_cu_61e2bd344cuda3std3__45__cpo6cbeginE
	.align		8
        /*0018*/ 	.dword	_ZN42_INTERNAL_770ce549_11_rms_norm_cu_61e2bd344cuda3std3__45__cpo4cendE
	.align		8
        /*0020*/ 	.dword	_ZN42_INTERNAL_770ce549_11_rms_norm_cu_61e2bd344cuda3std3__45__cpo6rbeginE
	.align		8
        /*0028*/ 	.dword	_ZN42_INTERNAL_770ce549_11_rms_norm_cu_61e2bd344cuda3std3__45__cpo4rendE
	.align		8
        /*0030*/ 	.dword	_ZN42_INTERNAL_770ce549_11_rms_norm_cu_61e2bd344cuda3std3__45__cpo7crbeginE
	.align		8
        /*0038*/ 	.dword	_ZN42_INTERNAL_770ce549_11_rms_norm_cu_61e2bd344cuda3std3__45__cpo5crendE
	.align		8
        /*0040*/ 	.dword	_ZN42_INTERNAL_770ce549_11_rms_norm_cu_61e2bd344cuda3std3__444_GLOBAL__N__770ce549_11_rms_norm_cu_61e2bd346ignoreE
	.align		8
        /*0048*/ 	.dword	_ZN42_INTERNAL_770ce549_11_rms_norm_cu_61e2bd344cuda3std3__419piecewise_constructE
	.align		8
        /*0050*/ 	.dword	_ZN42_INTERNAL_770ce549_11_rms_norm_cu_61e2bd344cuda3std3__48in_placeE
	.align		8
        /*0058*/ 	.dword	_ZN42_INTERNAL_770ce549_11_rms_norm_cu_61e2bd344cuda3std3__420unreachable_sentinelE
	.align		8
        /*0060*/ 	.dword	_ZN42_INTERNAL_770ce549_11_rms_norm_cu_61e2bd344cuda3std6ranges3__45__cpo4swapE
	.align		8
        /*0068*/ 	.dword	_ZN42_INTERNAL_770ce549_11_rms_norm_cu_61e2bd344cuda3std6ranges3__45__cpo9iter_moveE
	.align		8
        /*0070*/ 	.dword	_ZN42_INTERNAL_770ce549_11_rms_norm_cu_61e2bd344cuda3std6ranges3__45__cpo5beginE
	.align		8
        /*0078*/ 	.dword	_ZN42_INTERNAL_770ce549_11_rms_norm_cu_61e2bd344cuda3std6ranges3__45__cpo3endE
	.align		8
        /*0080*/ 	.dword	_ZN42_INTERNAL_770ce549_11_rms_norm_cu_61e2bd344cuda3std6ranges3__45__cpo6cbeginE
	.align		8
        /*0088*/ 	.dword	_ZN42_INTERNAL_770ce549_11_rms_norm_cu_61e2bd344cuda3std6ranges3__45__cpo4cendE
	.align		8
        /*0090*/ 	.dword	_ZN42_INTERNAL_770ce549_11_rms_norm_cu_61e2bd344cuda3std6ranges3__45__cpo7advanceE
	.align		8
        /*0098*/ 	.dword	_ZN42_INTERNAL_770ce549_11_rms_norm_cu_61e2bd344cuda3std6ranges3__45__cpo9iter_swapE
	.align		8
        /*00a0*/ 	.dword	_ZN42_INTERNAL_770ce549_11_rms_norm_cu_61e2bd344cuda3std6ranges3__45__cpo4nextE
	.align		8
        /*00a8*/ 	.dword	_ZN42_INTERNAL_770ce549_11_rms_norm_cu_61e2bd344cuda3std6ranges3__45__cpo4prevE
	.align		8
        /*00b0*/ 	.dword	_ZN42_INTERNAL_770ce549_11_rms_norm_cu_61e2bd344cuda3std6ranges3__45__cpo4dataE
	.align		8
        /*00b8*/ 	.dword	_ZN42_INTERNAL_770ce549_11_rms_norm_cu_61e2bd344cuda3std6ranges3__45__cpo5cdataE
	.align		8
        /*00c0*/ 	.dword	_ZN42_INTERNAL_770ce549_11_rms_norm_cu_61e2bd344cuda3std6ranges3__45__cpo4sizeE
	.align		8
        /*00c8*/ 	.dword	_ZN42_INTERNAL_770ce549_11_rms_norm_cu_61e2bd344cuda3std6ranges3__45__cpo5ssizeE
	.align		8
        /*00d0*/ 	.dword	_ZN42_INTERNAL_770ce549_11_rms_norm_cu_61e2bd344cuda3std6ranges3__45__cpo8distanceE
	.align		8
        /*00d8*/ 	.dword	_ZN42_INTERNAL_770ce549_11_rms_norm_cu_61e2bd346thrust23THRUST_300001_SM_900_NS6system6detail10sequential3seqE


//--------------------- .text._Z15rms_norm_kernelILi16EEvPKvPK6__halfPvffiibbb --------------------------
	.section	.text._Z15rms_norm_kernelILi16EEvPKvPK6__halfPvffiibbb,"ax",@progbits
	.align	128
        .global         _Z15rms_norm_kernelILi16EEvPKvPK6__halfPvffiibbb
        .type           _Z15rms_norm_kernelILi16EEvPKvPK6__halfPvffiibbb,@function
        .size           _Z15rms_norm_kernelILi16EEvPKvPK6__halfPvffiibbb,(.L_x_142 - _Z15rms_norm_kernelILi16EEvPKvPK6__halfPvffiibbb)
        .other          _Z15rms_norm_kernelILi16EEvPKvPK6__halfPvffiibbb,@"STO_CUDA_ENTRY STV_DEFAULT"
_Z15rms_norm_kernelILi16EEvPKvPK6__halfPvffiibbb:
.text._Z15rms_norm_kernelILi16EEvPKvPK6__halfPvffiibbb:
[----:B------:R-:W-:Y:S01]  /*0000*/  LDC R1, c[0x0][0x28] ;  /* 0x00000a00ff017b82 */ /* 0x000fe20000000800 */
[----:B------:R-:W0:Y:S01]  /*0010*/  S2R R34, SR_TID.X ;  /* 0x0000000000227919 */ /* 0x000e220000002100 */
[----:B------:R-:W-:-:S06]  /*0020*/  ULDC.S8 UR4, c[0x0][0x239] ;  /* 0x00008e4000047ab9 */ /* 0x000fcc0000000200 */
[----:B------:R-:W1:Y:S01]  /*0030*/  S2UR UR8, SR_CTAID.X ;  /* 0x00000000000879c3 */ /* 0x000e620000002500 */
[----:B------:R-:W-:Y:S01]  /*0040*/  ISETP.NE.AND P0, PT, RZ, UR4, PT ;  /* 0x00000004ff007c0c */ /* 0x000fe2000bf05270 */
[----:B------:R-:W-:Y:S01]  /*0050*/  ULDC.64 UR10, c[0x0][0x208] ;  /* 0x00008200000a7ab9 */ /* 0x000fe20000000a00 */
[----:B------:R-:W-:Y:S01]  /*0060*/  BSSY B0, `(.L_x_0) ;  /* 0x0000138000007945 */ /* 0x000fe20003800000 */
[----:B------:R-:W-:Y:S01]  /*0070*/  HFMA2.MMA R37, -RZ, RZ, 0, 0 ;  /* 0x00000000ff257435 */ /* 0x000fe200000001ff */
[----:B0-----:R-:W-:-:S09]  /*0080*/  LOP3.LUT R35, R34, 0x1f, RZ, 0xc0, !PT ;  /* 0x0000001f22237812 */ /* 0x001fd200078ec0ff */
[----:B-1----:R-:W-:Y:S05]  /*0090*/  @!P0 BRA `(.L_x_1) ;  /* 0x0000000400ac8947 */ /* 0x002fea0003800000 */
[----:B------:R-:W-:Y:S01]  /*00a0*/  ULDC UR9, c[0x0][0x234] ;  /* 0x00008d0000097ab9 */ /* 0x000fe20000000800 */
[----:B------:R-:W-:Y:S01]  /*00b0*/  LOP3.LUT R3, R34, 0xffffffe0, RZ, 0xc0, !PT ;  /* 0xffffffe022037812 */ /* 0x000fe200078ec0ff */
[----:B------:R-:W-:-:S03]  /*00c0*/  ULEA.HI UR4, UR9, UR9, URZ, 0x1 ;  /* 0x0000000909047291 */ /* 0x000fc6000f8f083f */
[----:B------:R-:W-:Y:S01]  /*00d0*/  LOP3.LUT R0, R3, 0x1f, R34, 0xf8, !PT ;  /* 0x0000001f03007812 */ /* 0x000fe200078ef822 */
[----:B------:R-:W-:-:S06]  /*00e0*/  USHF.R.S32.HI UR6, URZ, 0x1, UR4 ;  /* 0x000000013f067899 */ /* 0x000fcc0008011404 */
[----:B------:R-:W-:-:S13]  /*00f0*/  ISETP.GE.AND P0, PT, R0, UR6, PT ;  /* 0x0000000600007c0c */ /* 0x000fda000bf06270 */
[----:B------:R-:W-:Y:S05]  /*0100*/  @P0 BRA `(.L_x_2) ;  /* 0x0000001000b40947 */ /* 0x000fea0003800000 */
[----:B------:R-:W-:Y:S01]  /*0110*/  UIMAD UR7, UR8, UR9, URZ ;  /* 0x00000009080772a4 */ /* 0x000fe2000f8e023f */
[----:B------:R-:W-:-:S03]  /*0120*/  ULDC.64 UR4, c[0x0][0x210] ;  /* 0x0000840000047ab9 */ /* 0x000fc60000000a00 */
[----:B------:R-:W-:-:S06]  /*0130*/  UIMAD.WIDE UR4, UR7, 0x4, UR4 ;  /* 0x00000004070478a5 */ /* 0x000fcc000f8e0204 */
[----:B------:R-:W-:Y:S02]  /*0140*/  MOV R32, UR4 ;  /* 0x0000000400207c02 */ /* 0x000fe40008000f00 */
[----:B------:R-:W-:-:S03]  /*0150*/  MOV R33, UR5 ;  /* 0x0000000500217c02 */ /* 0x000fc60008000f00 */
[----:B------:R-:W-:-:S05]  /*0160*/  IMAD.WIDE R32, R0, 0x8, R32 ;  /* 0x0000000800207825 */ /* 0x000fca00078e0220 */
[----:B------:R-:W2:Y:S01]  /*0170*/  LDG.E.64.CONSTANT R2, desc[UR10][R32.64] ;  /* 0x0000000a20027981 */ /* 0x000ea2000c1e9b00 */
[----:B------:R-:W-:-:S04]  /*0180*/  IADD3 R4, R0, 0x400, RZ ;  /* 0x0000040000047810 */ /* 0x000fc80007ffe0ff */
[----:B------:R-:W-:Y:S01]  /*0190*/  ISETP.GE.AND P1, PT, R4, UR6, PT ;  /* 0x0000000604007c0c */ /* 0x000fe2000bf26270 */
[----:B--2---:R-:W-:-:S04]  /*01a0*/  FFMA.FTZ R4, R2, R2, RZ ;  /* 0x0000000202047223 */ /* 0x004fc800000100ff */
[----:B------:R-:W-:-:S08]  /*01b0*/  FFMA.FTZ R37, R3, R3, R4 ;  /* 0x0000000303257223 */ /* 0x000fd00000010004 */
[----:B------:R-:W-:Y:S05]  /*01c0*/  @P1 BRA `(.L_x_2) ;  /* 0x0000001000841947 */ /* 0x000fea0003800000 */
[----:B------:R-:W2:Y:S01]  /*01d0*/  LDG.E.64.CONSTANT R4, desc[UR10][R32.64+0x2000] ;  /* 0x0020000a20047981 */ /* 0x000ea2000c1e9b00 */
[----:B------:R-:W-:-:S04]  /*01e0*/  IADD3 R6, R0, 0x800, RZ ;  /* 0x0000080000067810 */ /* 0x000fc80007ffe0ff */
[----:B------:R-:W-:Y:S01]  /*01f0*/  ISETP.GE.AND P1, PT, R6, UR6, PT ;  /* 0x0000000606007c0c */ /* 0x000fe2000bf26270 */
[----:B--2---:R-:W-:-:S04]  /*0200*/  FFMA.FTZ R6, R4, R4, R37 ;  /* 0x0000000404067223 */ /* 0x004fc80000010025 */
        /* <DEDUP_REMOVED lines=80> */
[----:B------:R-:W2:Y:S02]  /*0710*/  LDG.E.64.CONSTANT R32, desc[UR10][R32.64+0x1e000] ;  /* 0x01e0000a20207981 */ /* 0x000ea4000c1e9b00 */
[----:B--2---:R-:W-:-:S04]  /*0720*/  FFMA.FTZ R36, R32, R32, R37 ;  /* 0x0000002020247223 */ /* 0x004fc80000010025 */
[----:B------:R-:W-:Y:S01]  /*0730*/  FFMA.FTZ R37, R33, R33, R36 ;  /* 0x0000002121257223 */ /* 0x000fe20000010024 */
[----:B------:R-:W-:Y:S06]  /*0740*/  BRA `(.L_x_2) ;  /* 0x0000000c00247947 */ /* 0x000fec0003800000 */
.L_x_1:
        /* <DEDUP_REMOVED lines=13> */
[----:B------:R-:W2:Y:S01]  /*0820*/  LDG.E.CONSTANT R2, desc[UR10][R32.64] ;  /* 0x0000000a20027981 */ /* 0x000ea2000c1e9900 */
[----:B------:R-:W-:-:S04]  /*0830*/  IADD3 R5, R0, 0x400, RZ ;  /* 0x0000040000057810 */ /* 0x000fc80007ffe0ff */
[----:B------:R-:W-:Y:S01]  /*0840*/  ISETP.GE.AND P1, PT, R5, UR6, PT ;  /* 0x0000000605007c0c */ /* 0x000fe2000bf26270 */
[--C-:B--2---:R-:W-:Y:S02]  /*0850*/  HADD2.F32 R3, -RZ, R2.reuse.H0_H0 ;  /* 0x20000002ff037230 */ /* 0x104fe40000004100 */
[----:B------:R-:W-:-:S03]  /*0860*/  HADD2.F32 R2, -RZ, R2.H1_H1 ;  /* 0x30000002ff027230 */ /* 0x000fc60000004100 */
[----:B------:R-:W-:Y:S02]  /*0870*/  FMNMX.FTZ R3, R3, 65504, PT ;  /* 0x477fe00003037809 */ /* 0x000fe40003810000 */
[----:B------:R-:W-:Y:S02]  /*0880*/  FMNMX.FTZ R4, R2, 65504, PT ;  /* 0x477fe00002047809 */ /* 0x000fe40003810000 */
[----:B------:R-:W-:Y:S02]  /*0890*/  FMNMX.FTZ R2, R3, -65504, !PT ;  /* 0xc77fe00003027809 */ /* 0x000fe40007810000 */
[----:B------:R-:W-:-:S03]  /*08a0*/  FMNMX.FTZ R3, R4, -65504, !PT ;  /* 0xc77fe00004037809 */ /* 0x000fc60007810000 */
[----:B------:R-:W-:-:S04]  /*08b0*/  FFMA.FTZ R4, R2, R2, RZ ;  /* 0x0000000202047223 */ /* 0x000fc800000100ff */
[----:B------:R-:W-:Y:S01]  /*08c0*/  FFMA.FTZ R37, R3, R3, R4 ;  /* 0x0000000303257223 */ /* 0x000fe20000010004 */
[----:B------:R-:W-:Y:S06]  /*08d0*/  @P1 BRA `(.L_x_2) ;  /* 0x0000000800c01947 */ /* 0x000fec0003800000 */
        /* <DEDUP_REMOVED lines=9> */
[----:B------:R-:W-:-:S04]  /*0970*/  FFMA.FTZ R6, R4, R4, R37 ;  /* 0x0000000404067223 */ /* 0x000fc80000010025 */
        /* <DEDUP_REMOVED lines=146> */
[----:B------:R-:W-:-:S04]  /*12a0*/  IADD3 R30, R0, 0x3c00, RZ ;  /* 0x00003c00001e7810 */ /* 0x000fc80007ffe0ff */
[----:B------:R-:W-:Y:S02]  /*12b0*/  ISETP.GE.AND P1, PT, R30, UR6, PT ;  /* 0x000000061e007c0c */ /* 0x000fe4000bf26270 */
[----:B------:R-:W2:Y:S11]  /*12c0*/  LDG.E.CONSTANT R30, desc[UR10][R32.64+0xe000] ;  /* 0x00e0000a201e7981 */ /* 0x000eb6000c1e9900 */
[----:B------:R-:W3:Y:S01]  /*12d0*/  @!P1 LDG.E.CONSTANT R38, desc[UR10][R32.64+0xf000] ;  /* 0x00f0000a20269981 */ /* 0x000ee2000c1e9900 */
[----:B--2---:R-:W-:-:S02]  /*12e0*/  HADD2.F32 R31, -RZ, R30.H0_H0 ;  /* 0x2000001eff1f7230 */ /* 0x004fc40000004100 */
[----:B------:R-:W-:-:S03]  /*12f0*/  HADD2.F32 R30, -RZ, R30.H1_H1 ;  /* 0x3000001eff1e7230 */ /* 0x000fc60000004100 */
[----:B------:R-:W-:Y:S02]  /*1300*/  FMNMX.FTZ R31, R31, 65504, PT ;  /* 0x477fe0001f1f7809 */ /* 0x000fe40003810000 */
[----:B------:R-:W-:Y:S02]  /*1310*/  FMNMX.FTZ R36, R30, 65504, PT ;  /* 0x477fe0001e247809 */ /* 0x000fe40003810000 */
[----:B------:R-:W-:Y:S01]  /*1320*/  FMNMX.FTZ R30, R31, -65504, !PT ;  /* 0xc77fe0001f1e7809 */ /* 0x000fe20007810000 */
[--C-:B---3--:R-:W-:Y:S01]  /*1330*/  @!P1 HADD2.F32 R39, -RZ, R38.reuse.H0_H0 ;  /* 0x20000026ff279230 */ /* 0x108fe20000004100 */
[----:B------:R-:W-:Y:S01]  /*1340*/  FMNMX.FTZ R31, R36, -65504, !PT ;  /* 0xc77fe000241f7809 */ /* 0x000fe20007810000 */
[----:B------:R-:W-:Y:S02]  /*1350*/  @!P1 HADD2.F32 R38, -RZ, R38.H1_H1 ;  /* 0x30000026ff269230 */ /* 0x000fe40000004100 */
[----:B------:R-:W-:Y:S01]  /*1360*/  FFMA.FTZ R36, R30, R30, R37 ;  /* 0x0000001e1e247223 */ /* 0x000fe20000010025 */
[----:B------:R-:W-:-:S02]  /*1370*/  @!P1 FMNMX.FTZ R39, R39, 65504, PT ;  /* 0x477fe00027279809 */ /* 0x000fc40003810000 */
[----:B------:R-:W-:Y:S01]  /*1380*/  @!P1 FMNMX.FTZ R38, R38, 65504, PT ;  /* 0x477fe00026269809 */ /* 0x000fe20003810000 */
[----:B------:R-:W-:Y:S01]  /*1390*/  FFMA.FTZ R37, R31, R31, R36 ;  /* 0x0000001f1f257223 */ /* 0x000fe20000010024 */
[----:B------:R-:W-:Y:S02]  /*13a0*/  @!P1 FMNMX.FTZ R32, R39, -65504, !PT ;  /* 0xc77fe00027209809 */ /* 0x000fe40007810000 */
[----:B------:R-:W-:-:S03]  /*13b0*/  @!P1 FMNMX.FTZ R33, R38, -65504, !PT ;  /* 0xc77fe00026219809 */ /* 0x000fc60007810000 */
[----:B------:R-:W-:-:S04]  /*13c0*/  @!P1 FFMA.FTZ R36, R32, R32, R37 ;  /* 0x0000002020249223 */ /* 0x000fc80000010025 */
[----:B------:R-:W-:-:S07]  /*13d0*/  @!P1 FFMA.FTZ R37, R33, R33, R36 ;  /* 0x0000002121259223 */ /* 0x000fce0000010024 */
.L_x_2:
[----:B------:R-:W-:Y:S05]  /*13e0*/  BSYNC B0 ;  /* 0x0000000000007941 */ /* 0x000fea0003800000 */
.L_x_0:
[----:B------:R-:W-:Y:S01]  /*13f0*/  HFMA2.MMA R38, -RZ, RZ, 0, 1.9073486328125e-06 ;  /* 0x00000020ff267435 */ /* 0x000fe200000001ff */
[----:B------:R-:W-:-:S10]  /*1400*/  MOV R36, 0x20 ;  /* 0x0000002000247802 */ /* 0x000fd40000000f00 */
.L_x_3:
[C---:B------:R-:W-:Y:S02]  /*1410*/  LEA.HI R39, R38.reuse, R38, RZ, 0x1 ;  /* 0x0000002626277211 */ /* 0x040fe400078f08ff */
[----:B------:R-:W-:Y:S02]  /*1420*/  ISETP.GT.AND P1, PT, R38, 0x3, PT ;  /* 0x000000032600780c */ /* 0x000fe40003f24270 */
[----:B------:R-:W-:-:S04]  /*1430*/  SHF.R.S32.HI R40, RZ, 0x1, R39 ;  /* 0x00000001ff287819 */ /* 0x000fc80000011427 */
[----:B------:R-:W-:Y:S01]  /*1440*/  MOV R38, R40 ;  /* 0x0000002800267202 */ /* 0x000fe20000000f00 */
[----:B------:R-:W0:Y:S02]  /*1450*/  SHFL.BFLY PT, R42, R37, R40, 0x1f ;  /* 0x0c001f28252a7589 */ /* 0x000e2400000e0000 */
[----:B0-----:R-:W-:-:S04]  /*1460*/  FADD.FTZ R37, R42, R37 ;  /* 0x000000252a257221 */ /* 0x001fc80000010000 */
[----:B------:R-:W-:Y:S05]  /*1470*/  @P1 BRA `(.L_x_3) ;  /* 0xfffffffc00e41947 */ /* 0x000fea000383ffff */
[----:B------:R-:W0:Y:S01]  /*1480*/  S2UR UR5, SR_CgaCtaId ;  /* 0x00000000000579c3 */ /* 0x000e220000008800 */
[----:B------:R-:W-:Y:S01]  /*1490*/  ISETP.NE.AND P1, PT, R35, RZ, PT ;  /* 0x000000ff2300720c */ /* 0x000fe20003f25270 */
[----:B------:R-:W-:-:S12]  /*14a0*/  UMOV UR4, 0x400 ;  /* 0x0000040000047882 */ /* 0x000fd80000000000 */
[----:B------:R-:W-:-:S04]  /*14b0*/  @!P1 SHF.R.U32.HI R34, RZ, 0x3, R34 ;  /* 0x00000003ff229819 */ /* 0x000fc80000011622 */
[----:B------:R-:W-:Y:S01]  /*14c0*/  @!P1 LOP3.LUT R34, R34, 0x1ffffffc, RZ, 0xc0, !PT ;  /* 0x1ffffffc22229812 */ /* 0x000fe200078ec0ff */
[----:B0-----:R-:W-:-:S06]  /*14d0*/  ULEA UR4, UR5, UR4, 0x18 ;  /* 0x0000000405047291 */ /* 0x001fcc000f8ec03f */
[----:B------:R-:W-:-:S03]  /*14e0*/  LEA R35, R35, UR4, 0x2 ;  /* 0x0000000423237c11 */ /* 0x000fc6000f8e10ff */
[----:B------:R0:W-:Y:S01]  /*14f0*/  @!P1 STS [R34+UR4], R37 ;  /* 0x0000002522009988 */ /* 0x0001e20008000804 */
[----:B------:R-:W-:Y:S06]  /*1500*/  BAR.SYNC.DEFER_BLOCKING 0x0 ;  /* 0x0000000000007b1d */ /* 0x000fec0000010000 */
[----:B------:R0:W1:Y:S02]  /*1510*/  LDS R39, [R35] ;  /* 0x0000000023277984 */ /* 0x0000640000000800 */
.L_x_4:
[C---:B0-----:R-:W-:Y:S02]  /*1520*/  LEA.HI R34, R36.reuse, R36, RZ, 0x1 ;  /* 0x0000002424227211 */ /* 0x041fe400078f08ff */
[----:B------:R-:W-:Y:S02]  /*1530*/  ISETP.GT.AND P1, PT, R36, 0x3, PT ;  /* 0x000000032400780c */ /* 0x000fe40003f24270 */
[----:B------:R-:W-:-:S04]  /*1540*/  SHF.R.S32.HI R34, RZ, 0x1, R34 ;  /* 0x00000001ff227819 */ /* 0x000fc80000011422 */
[----:B------:R-:W-:Y:S01]  /*1550*/  MOV R36, R34 ;  /* 0x0000002200247202 */ /* 0x000fe20000000f00 */
[----:B-1----:R-:W0:Y:S02]  /*1560*/  SHFL.BFLY PT, R38, R39, R34, 0x1f ;  /* 0x0c001f2227267589 */ /* 0x002e2400000e0000 */
[----:B0-----:R-:W-:-:S04]  /*1570*/  FADD.FTZ R39, R38, R39 ;  /* 0x0000002726277221 */ /* 0x001fc80000010000 */
[----:B------:R-:W-:Y:S05]  /*1580*/  @P1 BRA `(.L_x_4) ;  /* 0xfffffffc00e41947 */ /* 0x000fea000383ffff */
[----:B------:R-:W0:Y:S01]  /*1590*/  LDC.64 R36, c[0x0][0x228] ;  /* 0x00008a00ff247b82 */ /* 0x000e220000000a00 */
[----:B------:R-:W-:Y:S02]  /*15a0*/  ULDC.S8 UR4, c[0x0][0x23a] ;  /* 0x00008e8000047ab9 */ /* 0x000fe40000000200 */
[----:B------:R-:W-:-:S05]  /*15b0*/  ISETP.NE.AND P1, PT, RZ, UR4, PT ;  /* 0x00000004ff007c0c */ /* 0x000fca000bf25270 */
[----:B------:R-:W1:Y:S01]  /*15c0*/  LDC.64 R34, c[0x0][0x218] ;  /* 0x00008600ff227b82 */ /* 0x000e620000000a00 */
[----:B0-----:R-:W-:Y:S01]  /*15d0*/  FFMA.FTZ R38, R39, R37, R36 ;  /* 0x0000002527267223 */ /* 0x001fe20000010024 */
[----:B------:R-:W-:-:S05]  /*15e0*/  SHF.R.S32.HI R37, RZ, 0x1f, R0 ;  /* 0x0000001fff257819 */ /* 0x000fca0000011400 */
[----:B------:R-:W0:Y:S01]  /*15f0*/  MUFU.RSQ R38, R38 ;  /* 0x0000002600267308 */ /* 0x000e220000001400 */
[----:B-1----:R-:W-:Y:S01]  /*1600*/  IMAD.WIDE R34, R0, 0x4, R34 ;  /* 0x0000000400227825 */ /* 0x002fe200078e0222 */
[----:B------:R-:W-:Y:S06]  /*1610*/  @!P1 BRA `(.L_x_5) ;  /* 0x0000001400dc9947 */ /* 0x000fec0003800000 */
[----:B------:R-:W-:Y:S01]  /*1620*/  ULDC.U8 UR4, c[0x0][0x238] ;  /* 0x00008e0000047ab9 */ /* 0x000fe20000000000 */
[----:B------:R-:W-:Y:S01]  /*1630*/  UIMAD UR8, UR8, UR9, URZ ;  /* 0x00000009080872a4 */ /* 0x000fe2000f8e023f */
[----:B------:R-:W-:Y:S01]  /*1640*/  HFMA2.MMA R37, -RZ, RZ, 0, 4.76837158203125e-07 ;  /* 0x00000008ff257435 */ /* 0x000fe200000001ff */
[----:B------:R-:W-:-:S03]  /*1650*/  UPRMT UR7, UR4, 0x8880, URZ ;  /* 0x0000888004077896 */ /* 0x000fc6000800003f */
[----:B------:R-:W-:Y:S02]  /*1660*/  ULDC.64 UR4, c[0x0][0x220] ;  /* 0x0000880000047ab9 */ /* 0x000fe40000000a00 */
[----:B------:R-:W-:Y:S01]  /*1670*/  UIMAD.WIDE UR4, UR8, 0x4, UR4 ;  /* 0x00000004080478a5 */ /* 0x000fe2000f8e0204 */
[----:B------:R-:W-:-:S05]  /*1680*/  ISETP.NE.AND P1, PT, RZ, UR7, PT ;  /* 0x00000007ff007c0c */ /* 0x000fca000bf25270 */
[----:B------:R-:W-:-:S08]  /*1690*/  IMAD.WIDE R36, R0, R37, UR4 ;  /* 0x0000000400247e25 */ /* 0x000fd0000f8e0225 */
[----:B------:R-:W-:Y:S05]  /*16a0*/  @!P1 BRA `(.L_x_6) ;  /* 0x0000000800fc9947 */ /* 0x000fea0003800000 */
[----:B------:R-:W-:Y:S05]  /*16b0*/  @P0 EXIT ;  /* 0x000000000000094d */ /* 0x000fea0003800000 */
[----:B------:R-:W2:Y:S04]  /*16c0*/  LDG.E.CONSTANT R39, desc[UR10][R34.64] ;  /* 0x0000000a22277981 */ /* 0x000ea8000c1e9900 */
[----:B------:R-:W0:Y:S01]  /*16d0*/  LDG.E.64 R40, desc[UR10][R36.64] ;  /* 0x0000000a24287981 */ /* 0x000e22000c1e1b00 */
[--C-:B--2---:R-:W-:Y:S02]  /*16e0*/  HADD2.F32 R43, -RZ, R39.reuse.H0_H0 ;  /* 0x20000027ff2b7230 */ /* 0x104fe40000004100 */
[----:B------:R-:W-:-:S03]  /*16f0*/  HADD2.F32 R42, -RZ, R39.H1_H1 ;  /* 0x30000027ff2a7230 */ /* 0x000fc60000004100 */
[----:B------:R-:W-:Y:S01]  /*1700*/  FMUL.FTZ R43, R43, R2 ;  /* 0x000000022b2b7220 */ /* 0x000fe20000410000 */
[----:B------:R-:W-:Y:S01]  /*1710*/  IADD3 R2, R0, 0x400, RZ ;  /* 0x0000040000027810 */ /* 0x000fe20007ffe0ff */
[----:B------:R-:W-:Y:S02]  /*1720*/  FMUL.FTZ R42, R42, R3 ;  /* 0x000000032a2a7220 */ /* 0x000fe40000410000 */
[----:B0-----:R-:W-:Y:S01]  /*1730*/  FFMA.FTZ R40, R38, R43, R40 ;  /* 0x0000002b26287223 */ /* 0x001fe20000010028 */
[----:B------:R-:W-:Y:S01]  /*1740*/  ISETP.GE.AND P0, PT, R2, UR6, PT ;  /* 0x0000000602007c0c */ /* 0x000fe2000bf06270 */
[----:B------:R-:W-:-:S05]  /*1750*/  FFMA.FTZ R41, R38, R42, R41 ;  /* 0x0000002a26297223 */ /* 0x000fca0000010029 */
[----:B------:R0:W-:Y:S07]  /*1760*/  STG.E.64 desc[UR10][R36.64], R40 ;  /* 0x0000002824007986 */ /* 0x0001ee000c101b0a */
[----:B------:R-:W-:Y:S05]  /*1770*/  @P0 EXIT ;  /* 0x000000000000094d */ /* 0x000fea0003800000 */
[----:B------:R-:W0:Y:S04]  /*1780*/  LDG.E.CONSTANT R39, desc[UR10][R34.64+0x1000] ;  /* 0x0010000a22277981 */ /* 0x000e28000c1e9900 */
[----:B------:R-:W2:Y:S01]  /*1790*/  LDG.E.64 R2, desc[UR10][R36.64+0x2000] ;  /* 0x0020000a24027981 */ /* 0x000ea2000c1e1b00 */
[--C-:B0-----:R-:W-:Y:S02]  /*17a0*/  HADD2.F32 R40, -RZ, R39.reuse.H1_H1 ;  /* 0x30000027ff287230 */ /* 0x101fe40000004100 */
[----:B------:R-:W-:-:S03]  /*17b0*/  HADD2.F32 R39, -RZ, R39.H0_H0 ;  /* 0x20000027ff277230 */ /* 0x000fc60000004100 */
[----:B------:R-:W-:Y:S01]  /*17c0*/  FMUL.FTZ R40, R40, R5 ;  /* 0x0000000528287220 */ /* 0x000fe20000410000 */
[----:B------:R-:W-:Y:S01]  /*17d0*/  IADD3 R5, R0, 0x800, RZ ;  /* 0x0000080000057810 */ /* 0x000fe20007ffe0ff */
[----:B------:R-:W-:Y:S02]  /*17e0*/  FMUL.FTZ R39, R39, R4 ;  /* 0x0000000427277220 */ /* 0x000fe40000410000 */
[C---:B--2---:R-:W-:Y:S01]  /*17f0*/  FFMA.FTZ R3, R38.reuse, R40, R3 ;  /* 0x0000002826037223 */ /* 0x044fe20000010003 */
[----:B------:R-:W-:Y:S01]  /*1800*/  ISETP.GE.AND P0, PT, R5, UR6, PT ;  /* 0x0000000605007c0c */ /* 0x000fe2000bf06270 */
[----:B------:R-:W-:-:S05]  /*1810*/  FFMA.FTZ R2, R38, R39, R2 ;  /* 0x0000002726027223 */ /* 0x000fca0000010002 */
[----:B------:R0:W-:Y:S07]  /*1820*/  STG.E.64 desc[UR10][R36.64+0x2000], R2 ;  /* 0x0020000224007986 */ /* 0x0001ee000c101b0a */
[----:B------:R-:W-:Y:S05]  /*1830*/  @P0 EXIT ;  /* 0x000000000000094d */ /* 0x000fea0003800000 */
[----:B------:R-:W2:Y:S04]  /*1840*/  LDG.E.CONSTANT R4, desc[UR10][R34.64+0x2000] ;  /* 0x0020000a22047981 */ /* 0x000ea8000c1e9900 */
[----:B0-----:R-:W3:Y:S01]  /*1850*/  LDG.E.64 R2, desc[UR10][R36.64+0x4000] ;  /* 0x0040000a24027981 */ /* 0x001ee2000c1e1b00 */
[--C-:B--2---:R-:W-:Y:S02]  /*1860*/  HADD2.F32 R40, -RZ, R4.reuse.H1_H1 ;  /* 0x30000004ff287230 */ /* 0x104fe40000004100 */
[----:B------:R-:W-:Y:S01]  /*1870*/  HADD2.F32 R5, -RZ, R4.H0_H0 ;  /* 0x20000004ff057230 */ /* 0x000fe20000004100 */
[----:B------:R-:W-:Y:S02]  /*1880*/  IADD3 R4, R0, 0xc00, RZ ;  /* 0x00000c0000047810 */ /* 0x000fe40007ffe0ff */
[----:B------:R-:W-:-:S02]  /*1890*/  FMUL.FTZ R40, R40, R7 ;  /* 0x0000000728287220 */ /* 0x000fc40000410000 */
[----:B------:R-:W-:Y:S01]  /*18a0*/  ISETP.GE.AND P0, PT, R4, UR6, PT ;  /* 0x0000000604007c0c */ /* 0x000fe2000bf06270 */
[----:B------:R-:W-:Y:S01]  /*18b0*/  FMUL.FTZ R5, R5, R6 ;  /* 0x0000000605057220 */ /* 0x000fe20000410000 */
[----:B---3--:R-:W-:-:S03]  /*18c0*/  FFMA.FTZ R3, R38, R40, R3 ;  /* 0x0000002826037223 */ /* 0x008fc60000010003 */
[----:B------:R-:W-:-:S05]  /*18d0*/  FFMA.FTZ R2, R38, R5, R2 ;  /* 0x0000000526027223 */ /* 0x000fca0000010002 */
[----:B------:R0:W-:Y:S03]  /*18e0*/  STG.E.64 desc[UR10][R36.64+0x4000], R2 ;  /* 0x0040000224007986 */ /* 0x0001e6000c101b0a */
        /* <DEDUP_REMOVED lines=25> */
[----:B0-----:R-:W2:Y:S04]  /*1a80*/  LDG.E.CONSTANT R2, desc[UR10][R34.64+0x5000] ;  /* 0x0050000a22027981 */ /* 0x001ea8000c1e9900 */
[----:B------:R-:W3:Y:S01]  /*1a90*/  LDG.E.64 R6, desc[UR10][R36.64+0xa000] ;  /* 0x00a0000a24067981 */ /* 0x000ee2000c1e1b00 */
        /* <DEDUP_REMOVED lines=108> */
[----:B------:R-:W-:-:S04]  /*2160*/  IADD3 R0, R0, 0x3c00, RZ ;  /* 0x00003c0000007810 */ /* 0x000fc80007ffe0ff */
[----:B------:R-:W-:Y:S01]  /*2170*/  ISETP.GE.AND P0, PT, R0, UR6, PT ;  /* 0x0000000600007c0c */ /* 0x000fe2000bf06270 */
[--C-:B--2---:R-:W-:Y:S02]  /*2180*/  HADD2.F32 R4, -RZ, R2.reuse.H1_H1 ;  /* 0x30000002ff047230 */ /* 0x104fe40000004100 */
[----:B------:R-:W-:-:S03]  /*2190*/  HADD2.F32 R3, -RZ, R2.H0_H0 ;  /* 0x20000002ff037230 */ /* 0x000fc60000004100 */
[----:B------:R-:W-:Y:S02]  /*21a0*/  FMUL.FTZ R4, R4, R31 ;  /* 0x0000001f04047220 */ /* 0x000fe40000410000 */
[----:B------:R-:W-:Y:S02]  /*21b0*/  FMUL.FTZ R3, R3, R30 ;  /* 0x0000001e03037220 */ /* 0x000fe40000410000 */
[C---:B---3--:R-:W-:Y:S02]  /*21c0*/  FFMA.FTZ R7, R38.reuse, R4, R7 ;  /* 0x0000000426077223 */ /* 0x048fe40000010007 */
[----:B------:R-:W-:-:S05]  /*21d0*/  FFMA.FTZ R6, R38, R3, R6 ;  /* 0x0000000326067223 */ /* 0x000fca0000010006 */
[----:B------:R0:W-:Y:S01]  /*21e0*/  STG.E.64 desc[UR10][R36.64+0x1c000], R6 ;  /* 0x01c0000624007986 */ /* 0x0001e2000c101b0a */
[----:B------:R-:W-:Y:S05]  /*21f0*/  @P0 EXIT ;  /* 0x000000000000094d */ /* 0x000fea0003800000 */
[----:B------:R-:W2:Y:S04]  /*2200*/  LDG.E.CONSTANT R34, desc[UR10][R34.64+0xf000] ;  /* 0x00f0000a22227981 */ /* 0x000ea8000c1e9900 */
[----:B------:R-:W3:Y:S01]  /*2210*/  LDG.E.64 R4, desc[UR10][R36.64+0x1e000] ;  /* 0x01e0000a24047981 */ /* 0x000ee2000c1e1b00 */
[--C-:B--2---:R-:W-:Y:S02]  /*2220*/  HADD2.F32 R0, -RZ, R34.reuse.H1_H1 ;  /* 0x30000022ff007230 */ /* 0x104fe40000004100 */
[----:B------:R-:W-:-:S03]  /*2230*/  HADD2.F32 R3, -RZ, R34.H0_H0 ;  /* 0x20000022ff037230 */ /* 0x000fc60000004100 */
[----:B------:R-:W-:Y:S02]  /*2240*/  FMUL.FTZ R0, R0, R33 ;  /* 0x0000002100007220 */ /* 0x000fe40000410000 */
[----:B------:R-:W-:Y:S02]  /*2250*/  FMUL.FTZ R3, R3, R32 ;  /* 0x0000002003037220 */ /* 0x000fe40000410000 */
[C---:B---3--:R-:W-:Y:S02]  /*2260*/  FFMA.FTZ R5, R38.reuse, R0, R5 ;  /* 0x0000000026057223 */ /* 0x048fe40000010005 */
[----:B------:R-:W-:-:S05]  /*2270*/  FFMA.FTZ R4, R38, R3, R4 ;  /* 0x0000000326047223 */ /* 0x000fca0000010004 */
[----:B------:R-:W-:Y:S01]  /*2280*/  STG.E.64 desc[UR10][R36.64+0x1e000], R4 ;  /* 0x01e0000424007986 */ /* 0x000fe2000c101b0a */
[----:B------:R-:W-:Y:S05]  /*2290*/  EXIT ;  /* 0x000000000000794d */ /* 0x000fea0003800000 */
.L_x_6:
[----:B------:R-:W-:Y:S05]  /*22a0*/  @P0 EXIT ;  /* 0x000000000000094d */ /* 0x000fea0003800000 */
[----:B------:R-:W2:Y:S02]  /*22b0*/  LDG.E.CONSTANT R39, desc[UR10][R34.64] ;  /* 0x0000000a22277981 */ /* 0x000ea4000c1e9900 */
[--C-:B--2---:R-:W-:Y:S02]  /*22c0*/  HADD2.F32 R40, -RZ, R39.reuse.H1_H1 ;  /* 0x30000027ff287230 */ /* 0x104fe40000004100 */
[----:B------:R-:W-:-:S03]  /*22d0*/  HADD2.F32 R39, -RZ, R39.H0_H0 ;  /* 0x20000027ff277230 */ /* 0x000fc60000004100 */
[----:B------:R-:W-:Y:S01]  /*22e0*/  FMUL.FTZ R3, R40, R3 ;  /* 0x0000000328037220 */ /* 0x000fe20000410000 */
[----:B------:R-:W-:Y:S01]  /*22f0*/  IADD3 R40, R0, 0x400, RZ ;  /* 0x0000040000287810 */ /* 0x000fe20007ffe0ff */
[----:B------:R-:W-:Y:S02]  /*2300*/  FMUL.FTZ R39, R39, R2 ;  /* 0x0000000227277220 */ /* 0x000fe40000410000 */
[----:B0-----:R-:W-:Y:S01]  /*2310*/  FMUL.FTZ R3, R38, R3 ;  /* 0x0000000326037220 */ /* 0x001fe20000410000 */
[----:B------:R-:W-:Y:S01]  /*2320*/  ISETP.GE.AND P0, PT, R40, UR6, PT ;  /* 0x0000000628007c0c */ /* 0x000fe2000bf06270 */
[----:B------:R-:W-:-:S05]  /*2330*/  FMUL.FTZ R2, R38, R39 ;  /* 0x0000002726027220 */ /* 0x000fca0000410000 */
[----:B------:R0:W-:Y:S07]  /*2340*/  STG.E.64 desc[UR10][R36.64], R2 ;  /* 0x0000000224007986 */ /* 0x0001ee000c101b0a */
[----:B------:R-:W-:Y:S05]  /*2350*/  @P0 EXIT ;  /* 0x000000000000094d */ /* 0x000fea0003800000 */
[----:B0-----:R-:W2:Y:S02]  /*2360*/  LDG.E.CONSTANT R2, desc[UR10][R34.64+0x1000] ;  /* 0x0010000a22027981 */ /* 0x001ea4000c1e9900 */
[--C-:B--2---:R-:W-:Y:S02]  /*2370*/  HADD2.F32 R40, -RZ, R2.reuse.H1_H1 ;  /* 0x30000002ff287230 */ /* 0x104fe40000004100 */
[----:B------:R-:W-:Y:S01]  /*2380*/  HADD2.F32 R3, -RZ, R2.H0_H0 ;  /* 0x20000002ff037230 */ /* 0x000fe20000004100 */
[----:B------:R-:W-:Y:S02]  /*2390*/  IADD3 R2, R0, 0x800, RZ ;  /* 0x0000080000027810 */ /* 0x000fe40007ffe0ff */
[----:B------:R-:W-:Y:S02]  /*23a0*/  FMUL.FTZ R39, R40, R5 ;  /* 0x0000000528277220 */ /* 0x000fe40000410000 */
[----:B------:R-:W-:Y:S01]  /*23b0*/  ISETP.GE.AND P0, PT, R2, UR6, PT ;  /* 0x0000000602007c0c */ /* 0x000fe2000bf06270 */
[----:B------:R-:W-:Y:S01]  /*23c0*/  FMUL.FTZ R5, R3, R4 ;  /* 0x0000000403057220 */ /* 0x000fe20000410000 */
[----:B------:R-:W-:-:S03]  /*23d0*/  FMUL.FTZ R3, R38, R39 ;  /* 0x0000002726037220 */ /* 0x000fc60000410000 */
[----:B------:R-:W-:-:S05]  /*23e0*/  FMUL.FTZ R2, R38, R5 ;  /* 0x0000000526027220 */ /* 0x000fca0000410000 */
[----:B------:R0:W-:Y:S03]  /*23f0*/  STG.E.64 desc[UR10][R36.64+0x2000], R2 ;  /* 0x0020000224007986 */ /* 0x0001e6000c101b0a */
        /* <DEDUP_REMOVED lines=133> */
[----:B0-----:R-:W2:Y:S01]  /*2c50*/  LDG.E.CONSTANT R2, desc[UR10][R34.64+0xe000] ;  /* 0x00e0000a22027981 */ /* 0x001ea2000c1e9900 */
[----:B------:R-:W-:-:S04]  /*2c60*/  IADD3 R0, R0, 0x3c00, RZ ;  /* 0x00003c0000007810 */ /* 0x000fc80007ffe0ff */
[----:B------:R-:W-:Y:S01]  /*2c70*/  ISETP.GE.AND P0, PT, R0, UR6, PT ;  /* 0x0000000600007c0c */ /* 0x000fe2000bf06270 */
[--C-:B--2---:R-:W-:Y:S02]  /*2c80*/  HADD2.F32 R4, -RZ, R2.reuse.H1_H1 ;  /* 0x30000002ff047230 */ /* 0x104fe40000004100 */
[----:B------:R-:W-:-:S03]  /*2c90*/  HADD2.F32 R3, -RZ, R2.H0_H0 ;  /* 0x20000002ff037230 */ /* 0x000fc60000004100 */
[----:B------:R-:W-:Y:S02]  /*2ca0*/  FMUL.FTZ R31, R4, R31 ;  /* 0x0000001f041f7220 */ /* 0x000fe40000410000 */
[----:B------:R-:W-:Y:S02]  /*2cb0*/  FMUL.FTZ R5, R3, R30 ;  /* 0x0000001e03057220 */ /* 0x000fe40000410000 */
[C---:B------:R-:W-:Y:S02]  /*2cc0*/  FMUL.FTZ R3, R38.reuse, R31 ;  /* 0x0000001f26037220 */ /* 0x040fe40000410000 */
[----:B------:R-:W-:-:S05]  /*2cd0*/  FMUL.FTZ R2, R38, R5 ;  /* 0x0000000526027220 */ /* 0x000fca0000410000 */
[----:B------:R0:W-:Y:S01]  /*2ce0*/  STG.E.64 desc[UR10][R36.64+0x1c000], R2 ;  /* 0x01c0000224007986 */ /* 0x0001e2000c101b0a */
[----:B------:R-:W-:Y:S05]  /*2cf0*/  @P0 EXIT ;  /* 0x000000000000094d */ /* 0x000fea0003800000 */
[----:B------:R-:W2:Y:S02]  /*2d00*/  LDG.E.CONSTANT R34, desc[UR10][R34.64+0xf000] ;  /* 0x00f0000a22227981 */ /* 0x000ea4000c1e9900 */
[--C-:B--2---:R-:W-:Y:S02]  /*2d10*/  HADD2.F32 R0, -RZ, R34.reuse.H1_H1 ;  /* 0x30000022ff007230 */ /* 0x104fe40000004100 */
[----:B0-----:R-:W-:-:S03]  /*2d20*/  HADD2.F32 R3, -RZ, R34.H0_H0 ;  /* 0x20000022ff037230 */ /* 0x001fc60000004100 */
[----:B------:R-:W-:Y:S02]  /*2d30*/  FMUL.FTZ R39, R0, R33 ;  /* 0x0000002100277220 */ /* 0x000fe40000410000 */
[----:B------:R-:W-:Y:S02]  /*2d40*/  FMUL.FTZ R3, R3, R32 ;  /* 0x0000002003037220 */ /* 0x000fe40000410000 */
[C---:B------:R-:W-:Y:S02]  /*2d50*/  FMUL.FTZ R39, R38.reuse, R39 ;  /* 0x0000002726277220 */ /* 0x040fe40000410000 */
[----:B------:R-:W-:-:S05]  /*2d60*/  FMUL.FTZ R38, R38, R3 ;  /* 0x0000000326267220 */ /* 0x000fca0000410000 */
[----:B------:R-:W-:Y:S01]  /*2d70*/  STG.E.64 desc[UR10][R36.64+0x1e000], R38 ;  /* 0x01e0002624007986 */ /* 0x000fe2000c101b0a */
[----:B------:R-:W-:Y:S05]  /*2d80*/  EXIT ;  /* 0x000000000000794d */ /* 0x000fea0003800000 */
.L_x_5:
[----:B------:R-:W-:Y:S01]  /*2d90*/  ULDC.U8 UR7, c[0x0][0x238] ;  /* 0x00008e0000077ab9 */ /* 0x000fe20000000000 */
[----:B------:R-:W-:Y:S02]  /*2da0*/  UIMAD UR8, UR8, UR9, URZ ;  /* 0x00000009080872a4 */ /* 0x000fe4000f8e023f */
[----:B------:R-:W-:Y:S01]  /*2db0*/  UPRMT UR7, UR7, 0x8880, URZ ;  /* 0x0000888007077896 */ /* 0x000fe2000800003f */
[----:B------:R-:W-:Y:S02]  /*2dc0*/  ULDC.64 UR4, c[0x0][0x220] ;  /* 0x0000880000047ab9 */ /* 0x000fe40000000a00 */
[----:B------:R-:W-:-:S03]  /*2dd0*/  UIMAD.WIDE UR4, UR8, 0x2, UR4 ;  /* 0x00000002080478a5 */ /* 0x000fc6000f8e0204 */
[----:B------:R-:W-:-:S03]  /*2de0*/  ISETP.NE.AND P2, PT, RZ, UR7, PT ;  /* 0x00000007ff007c0c */ /* 0x000fc6000bf45270 */
[----:B------:R-:W-:-:S04]  /*2df0*/  LEA R36, P1, R0, UR4, 0x2 ;  /* 0x0000000400247c11 */ /* 0x000fc8000f8210ff */
[----:B------:R-:W-:-:S06]  /*2e00*/  LEA.HI.X R37, R0, UR5, R37, 0x2, P1 ;  /* 0x0000000500257c11 */ /* 0x000fcc00088f1425 */
[----:B------:R-:W-:Y:S05]  /*2e10*/  @!P2 BRA `(.L_x_7) ;  /* 0x0000000c007ca947 */ /* 0x000fea0003800000 */
[----:B------:R-:W-:Y:S05]  /*2e20*/  @P0 EXIT ;  /* 0x000000000000094d */ /* 0x000fea0003800000 */
[----:B------:R-:W2:Y:S04]  /*2e30*/  LDG.E.CONSTANT R40, desc[UR10][R34.64] ;  /* 0x0000000a22287981 */ /* 0x000ea8000c1e9900 */
[----:B------:R-:W3:Y:S01]  /*2e40*/  LDG.E R39, desc[UR10][R36.64] ;  /* 0x0000000a24277981 */ /* 0x000ee2000c1e1900 */
[--C-:B--2---:R-:W-:Y:S02]  /*2e50*/  HADD2.F32 R41, -RZ, R40.reuse.H0_H0 ;  /* 0x20000028ff297230 */ /* 0x104fe40000004100 */
[----:B------:R-:W-:-:S03]  /*2e60*/  HADD2.F32 R40, -RZ, R40.H1_H1 ;  /* 0x30000028ff287230 */ /* 0x000fc60000004100 */
[----:B------:R-:W-:Y:S02]  /*2e70*/  FMUL.FTZ R41, R41, R2 ;  /* 0x0000000229297220 */ /* 0x000fe40000410000 */
[----:B------:R-:W-:Y:S02]  /*2e80*/  FMUL.FTZ R3, R40, R3 ;  /* 0x0000000328037220 */ /* 0x000fe40000410000 */
[C---:B0-----:R-:W-:Y:S02]  /*2e90*/  FMUL.FTZ R2, R38.reuse, R41 ;  /* 0x0000002926027220 */ /* 0x041fe40000410000 */
[----:B------:R-:W-:-:S05]  /*2ea0*/  FMUL.FTZ R3, R38, R3 ;  /* 0x0000000326037220 */ /* 0x000fca0000410000 */
[----:B------:R-:W-:Y:S02]  /*2eb0*/  F2FP.F16.F32.PACK_AB R2, R3, R2 ;  /* 0x000000020302723e */ /* 0x000fe400000000ff */
[----:B------:R-:W-:-:S04]  /*2ec0*/  IADD3 R3, R0, 0x400, RZ ;  /* 0x0000040000037810 */ /* 0x000fc80007ffe0ff */
[----:B------:R-:W-:Y:S01]  /*2ed0*/  ISETP.GE.AND P0, PT, R3, UR6, PT ;  /* 0x0000000603007c0c */ /* 0x000fe2000bf06270 */
[----:B---3--:R-:W-:-:S07]  /*2ee0*/  HFMA2.MMA R39, R39, 1, 1, R2 ;  /* 0x3c003c0027277835 */ /* 0x008fce0000000002 */
[----:B------:R0:W-:Y:S05]  /*2ef0*/  STG.E desc[UR10][R36.64], R39 ;  /* 0x0000002724007986 */ /* 0x0001ea000c10190a */
[----:B------:R-:W-:Y:S05]  /*2f00*/  @P0 EXIT ;  /* 0x000000000000094d */ /* 0x000fea0003800000 */
[----:B------:R-:W0:Y:S04]  /*2f10*/  LDG.E.CONSTANT R3, desc[UR10][R34.64+0x1000] ;  /* 0x0010000a22037981 */ /* 0x000e28000c1e9900 */
[----:B------:R-:W2:Y:S01]  /*2f20*/  LDG.E R2, desc[UR10][R36.64+0x1000] ;  /* 0x0010000a24027981 */ /* 0x000ea2000c1e1900 */
[--C-:B0-----:R-:W-:Y:S02]  /*2f30*/  HADD2.F32 R39, -RZ, R3.reuse.H0_H0 ;  /* 0x20000003ff277230 */ /* 0x101fe40000004100 */
[----:B------:R-:W-:-:S03]  /*2f40*/  HADD2.F32 R40, -RZ, R3.H1_H1 ;  /* 0x30000003ff287230 */ /* 0x000fc60000004100 */
[----:B------:R-:W-:Y:S02]  /*2f50*/  FMUL.FTZ R39, R39, R4 ;  /* 0x0000000427277220 */ /* 0x000fe40000410000 */
[----:B------:R-:W-:Y:S02]  /*2f60*/  FMUL.FTZ R5, R40, R5 ;  /* 0x0000000528057220 */ /* 0x000fe40000410000 */
[C---:B------:R-:W-:Y:S02]  /*2f70*/  FMUL.FTZ R3, R38.reuse, R39 ;  /* 0x0000002726037220 */ /* 0x040fe40000410000 */
[----:B------:R-:W-:Y:S01]  /*2f80*/  FMUL.FTZ R4, R38, R5 ;  /* 0x0000000526047220 */ /* 0x000fe20000410000 */
[----:B------:R-:W-:-:S04]  /*2f90*/  IADD3 R5, R0, 0x800, RZ ;  /* 0x0000080000057810 */ /* 0x000fc80007ffe0ff */
[----:B------:R-:W-:Y:S02]  /*2fa0*/  F2FP.F16.F32.PACK_AB R3, R4, R3 ;  /* 0x000000030403723e */ /* 0x000fe400000000ff */
[----:B------:R-:W-:-:S04]  /*2fb0*/  ISETP.GE.AND P0, PT, R5, UR6, PT ;  /* 0x0000000605007c0c */ /* 0x000fc8000bf06270 */
[----:B--2---:R-:W-:-:S07]  /*2fc0*/  HFMA2.MMA R3, R2, 1, 1, R3 ;  /* 0x3c003c0002037835 */ /* 0x004fce0000000003 */
[----:B------:R0:W-:Y:S02]  /*2fd0*/  STG.E desc[UR10][R36.64+0x1000], R3 ;  /* 0x0010000324007986 */ /* 0x0001e4000c10190a */
[----:B------:R-:W-:Y:S05]  /*2fe0*/  @P0 EXIT ;  /* 0x000000000000094d */ /* 0x000fea0003800000 */
[----:B0-----:R-:W2:Y:S04]  /*2ff0*/  LDG.E.CONSTANT R3, desc[UR10][R34.64+0x2000] ;  /* 0x0020000a22037981 */ /* 0x001ea8000c1e9900 */
[----:B------:R-:W3:Y:S01]  /*3000*/  LDG.E R2, desc[UR10][R36.64+0x2000] ;  /* 0x0020000a24027981 */ /* 0x000ee2000c1e1900 */
[--C-:B--2---:R-:W-:Y:S02]  /*3010*/  HADD2.F32 R5, -RZ, R3.reuse.H0_H0 ;  /* 0x20000003ff057230 */ /* 0x104fe40000004100 */
[----:B------:R-:W-:-:S03]  /*3020*/  HADD2.F32 R4, -RZ, R3.H1_H1 ;  /* 0x30000003ff047230 */ /* 0x000fc60000004100 */
[----:B------:R-:W-:Y:S02]  /*3030*/  FMUL.FTZ R5, R5, R6 ;  /* 0x0000000605057220 */ /* 0x000fe40000410000 */
[----:B------:R-:W-:Y:S02]  /*3040*/  FMUL.FTZ R7, R4, R7 ;  /* 0x0000000704077220 */ /* 0x000fe40000410000 */
[----:B------:R-:W-:Y:S01]  /*3050*/  FMUL.FTZ R3, R38, R5 ;  /* 0x0000000526037220 */ /* 0x000fe20000410000 */
[----:B------:R-:W-:Y:S01]  /*3060*/  IADD3 R5, R0, 0xc00, RZ ;  /* 0x00000c0000057810 */ /* 0x000fe20007ffe0ff */
[----:B------:R-:W-:-:S03]  /*3070*/  FMUL.FTZ R4, R38, R7 ;  /* 0x0000000726047220 */ /* 0x000fc60000410000 */
[----:B------:R-:W-:Y:S02]  /*3080*/  ISETP.GE.AND P0, PT, R5, UR6, PT ;  /* 0x0000000605007c0c */ /* 0x000fe4000bf06270 */
[----:B------:R-:W-:-:S06]  /*3090*/  F2FP.F16.F32.PACK_AB R3, R4, R3 ;  /* 0x000000030403723e */ /* 0x000fcc00000000ff */
[----:B---3--:R-:W-:-:S07]  /*30a0*/  HFMA2.MMA R3, R2, 1, 1, R3 ;  /* 0x3c003c0002037835 */ /* 0x008fce0000000003 */
[----:B------:R0:W-:Y:S01]  /*30b0*/  STG.E desc[UR10][R36.64+0x2000], R3 ;  /* 0x0020000324007986 */ /* 0x0001e2000c10190a */
        /* <DEDUP_REMOVED lines=157> */
[----:B------:R-:W-:-:S04]  /*3a90*/  IADD3 R0, R0, 0x3c00, RZ ;  /* 0x00003c0000007810 */ /* 0x000fc80007ffe0ff */
[----:B------:R-:W-:Y:S01]  /*3aa0*/  ISETP.GE.AND P0, PT, R0, UR6, PT ;  /* 0x0000000600007c0c */ /* 0x000fe2000bf06270 */
[--C-:B--2---:R-:W-:Y:S02]  /*3ab0*/  HADD2.F32 R5, -RZ, R3.reuse.H0_H0 ;  /* 0x20000003ff057230 */ /* 0x104fe40000004100 */
[----:B------:R-:W-:-:S03]  /*3ac0*/  HADD2.F32 R4, -RZ, R3.H1_H1 ;  /* 0x30000003ff047230 */ /* 0x000fc60000004100 */
[----:B------:R-:W-:Y:S02]  /*3ad0*/  FMUL.FTZ R5, R5, R30 ;  /* 0x0000001e05057220 */ /* 0x000fe40000410000 */
[----:B------:R-:W-:Y:S02]  /*3ae0*/  FMUL.FTZ R31, R4, R31 ;  /* 0x0000001f041f7220 */ /* 0x000fe40000410000 */
[C---:B------:R-:W-:Y:S02]  /*3af0*/  FMUL.FTZ R3, R38.reuse, R5 ;  /* 0x0000000526037220 */ /* 0x040fe40000410000 */
[----:B------:R-:W-:-:S05]  /*3b00*/  FMUL.FTZ R4, R38, R31 ;  /* 0x0000001f26047220 */ /* 0x000fca0000410000 */
[----:B------:R-:W-:-:S06]  /*3b10*/  F2FP.F16.F32.PACK_AB R3, R4, R3 ;  /* 0x000000030403723e */ /* 0x000fcc00000000ff */
[----:B---3--:R-:W-:-:S07]  /*3b20*/  HFMA2.MMA R3, R2, 1, 1, R3 ;  /* 0x3c003c0002037835 */ /* 0x008fce0000000003 */
[----:B------:R0:W-:Y:S01]  /*3b30*/  STG.E desc[UR10][R36.64+0xe000], R3 ;  /* 0x00e0000324007986 */ /* 0x0001e2000c10190a */
        /* <DEDUP_REMOVED lines=8> */
[----:B------:R-:W-:-:S05]  /*3bc0*/  FMUL.FTZ R38, R38, R33 ;  /* 0x0000002126267220 */ /* 0x000fca0000410000 */
[----:B------:R-:W-:-:S06]  /*3bd0*/  F2FP.F16.F32.PACK_AB R3, R38, R3 ;  /* 0x000000032603723e */ /* 0x000fcc00000000ff */
[----:B--2---:R-:W-:-:S07]  /*3be0*/  HFMA2.MMA R3, R0, 1, 1, R3 ;  /* 0x3c003c0000037835 */ /* 0x004fce0000000003 */
[----:B------:R-:W-:Y:S01]  /*3bf0*/  STG.E desc[UR10][R36.64+0xf000], R3 ;  /* 0x00f0000324007986 */ /* 0x000fe2000c10190a */
[----:B------:R-:W-:Y:S05]  /*3c00*/  EXIT ;  /* 0x000000000000794d */ /* 0x000fea0003800000 */
.L_x_7:
        /* <DEDUP_REMOVED lines=10> */
[----:B------:R-:W-:-:S05]  /*3cb0*/  F2FP.F16.F32.PACK_AB R3, R2, R3 ;  /* 0x000000030203723e */ /* 0x000fca00000000ff */
[----:B------:R0:W-:Y:S02]  /*3cc0*/  STG.E desc[UR10][R36.64], R3 ;  /* 0x0000000324007986 */ /* 0x0001e4000c10190a */
[----:B------:R-:W-:Y:S05]  /*3cd0*/  @P0 EXIT ;  /* 0x000000000000094d */ /* 0x000fea0003800000 */
[----:B------:R-:W0:Y:S02]  /*3ce0*/  LDG.E.CONSTANT R2, desc[UR10][R34.64+0x1000] ;  /* 0x0010000a22027981 */ /* 0x000e24000c1e9900 */
[--C-:B0-----:R-:W-:Y:S02]  /*3cf0*/  HADD2.F32 R3, -RZ, R2.reuse.H0_H0 ;  /* 0x20000002ff037230 */ /* 0x101fe40000004100 */
[----:B------:R-:W-:-:S03]  /*3d00*/  HADD2.F32 R2, -RZ, R2.H1_H1 ;  /* 0x30000002ff027230 */ /* 0x000fc60000004100 */
[----:B------:R-:W-:Y:S01]  /*3d10*/  FMUL.FTZ R3, R3, R4 ;  /* 0x0000000403037220 */ /* 0x000fe20000410000 */
[----:B------:R-:W-:Y:S01]  /*3d20*/  IADD3 R4, R0, 0x800, RZ ;  /* 0x0000080000047810 */ /* 0x000fe20007ffe0ff */
[----:B------:R-:W-:Y:S02]  /*3d30*/  FMUL.FTZ R5, R2, R5 ;  /* 0x0000000502057220 */ /* 0x000fe40000410000 */
[----:B------:R-:W-:Y:S01]  /*3d40*/  FMUL.FTZ R3, R38, R3 ;  /* 0x0000000326037220 */ /* 0x000fe20000410000 */
[----:B------:R-:W-:Y:S01]  /*3d50*/  ISETP.GE.AND P0, PT, R4, UR6, PT ;  /* 0x0000000604007c0c */ /* 0x000fe2000bf06270 */
[----:B------:R-:W-:-:S05]  /*3d60*/  FMUL.FTZ R2, R38, R5 ;  /* 0x0000000526027220 */ /* 0x000fca0000410000 */
[----:B------:R-:W-:-:S05]  /*3d70*/  F2FP.F16.F32.PACK_AB R3, R2, R3 ;  /* 0x000000030203723e */ /* 0x000fca00000000ff */
[----:B------:R0:W-:Y:S02]  /*3d80*/  STG.E desc[UR10][R36.64+0x1000], R3 ;  /* 0x0010000324007986 */ /* 0x0001e4000c10190a */
[----:B------:R-:W-:Y:S05]  /*3d90*/  @P0 EXIT ;  /* 0x000000000000094d */ /* 0x000fea0003800000 */
[----:B------:R-:W0:Y:S01]  /*3da0*/  LDG.E.CONSTANT R2, desc[UR10][R34.64+0x2000] ;  /* 0x0020000a22027981 */ /* 0x000e22000c1e9900 */
[----:B------:R-:W-:-:S04]  /*3db0*/  IADD3 R4, R0, 0xc00, RZ ;  /* 0x00000c0000047810 */ /* 0x000fc80007ffe0ff */
[----:B------:R-:W-:Y:S01]  /*3dc0*/  ISETP.GE.AND P0, PT, R4, UR6, PT ;  /* 0x0000000604007c0c */ /* 0x000fe2000bf06270 */
[--C-:B0-----:R-:W-:Y:S02]  /*3dd0*/  HADD2.F32 R3, -RZ, R2.reuse.H0_H0 ;  /* 0x20000002ff037230 */ /* 0x101fe40000004100 */
[----:B------:R-:W-:-:S03]  /*3de0*/  HADD2.F32 R2, -RZ, R2.H1_H1 ;  /* 0x30000002ff027230 */ /* 0x000fc60000004100 */
[----:B------:R-:W-:Y:S02]  /*3df0*/  FMUL.FTZ R3, R3, R6 ;  /* 0x0000000603037220 */ /* 0x000fe40000410000 */
[----:B------:R-:W-:Y:S02]  /*3e00*/  FMUL.FTZ R7, R2, R7 ;  /* 0x0000000702077220 */ /* 0x000fe40000410000 */
[C---:B------:R-:W-:Y:S02]  /*3e10*/  FMUL.FTZ R3, R38.reuse, R3 ;  /* 0x0000000326037220 */ /* 0x040fe40000410000 */
[----:B------:R-:W-:-:S05]  /*3e20*/  FMUL.FTZ R2, R38, R7 ;  /* 0x0000000726027220 */ /* 0x000fca0000410000 */
[----:B------:R-:W-:-:S05]  /*3e30*/  F2FP.F16.F32.PACK_AB R3, R2, R3 ;  /* 0x000000030203723e */ /* 0x000fca00000000ff */
[----:B------:R0:W-:Y:S01]  /*3e40*/  STG.E desc[UR10][R36.64+0x2000], R3 ;  /* 0x0020000324007986 */ /* 0x0001e2000c10190a */
        /* <DEDUP_REMOVED lines=133> */
[----:B------:R-:W0:Y:S02]  /*46a0*/  LDG.E.CONSTANT R2, desc[UR10][R34.64+0xe000] ;  /* 0x00e0000a22027981 */ /* 0x000e24000c1e9900 */
[--C-:B0-----:R-:W-:Y:S02]  /*46b0*/  HADD2.F32 R3, -RZ, R2.reuse.H0_H0 ;  /* 0x20000002ff037230 */ /* 0x101fe40000004100 */
[----:B------:R-:W-:-:S03]  /*46c0*/  HADD2.F32 R2, -RZ, R2.H1_H1 ;  /* 0x30000002ff027230 */ /* 0x000fc60000004100 */
[----:B------:R-:W-:Y:S02]  /*46d0*/  FMUL.FTZ R3, R3, R30 ;  /* 0x0000001e03037220 */ /* 0x000fe40000410000 */
[----:B------:R-:W-:Y:S01]  /*46e0*/  FMUL.FTZ R31, R2, R31 ;  /* 0x0000001f021f7220 */ /* 0x000fe20000410000 */
[----:B------:R-:W-:Y:S01]  /*46f0*/  IADD3 R2, R0, 0x3c00, RZ ;  /* 0x00003c0000027810 */ /* 0x000fe20007ffe0ff */
[C---:B------:R-:W-:Y:S02]  /*4700*/  FMUL.FTZ R3, R38.reuse, R3 ;  /* 0x0000000326037220 */ /* 0x040fe40000410000 */
[----:B------:R-:W-:Y:S01]  /*4710*/  FMUL.FTZ R0, R38, R31 ;  /* 0x0000001f26007220 */ /* 0x000fe20000410000 */
[----:B------:R-:W-:-:S04]  /*4720*/  ISETP.GE.AND P0, PT, R2, UR6, PT ;  /* 0x0000000602007c0c */ /* 0x000fc8000bf06270 */
[----:B------:R-:W-:-:S05]  /*4730*/  F2FP.F16.F32.PACK_AB R3, R0, R3 ;  /* 0x000000030003723e */ /* 0x000fca00000000ff */
[----:B------:R0:W-:Y:S04]  /*4740*/  STG.E desc[UR10][R36.64+0xe000], R3 ;  /* 0x00e0000324007986 */ /* 0x0001e8000c10190a */
[----:B------:R-:W-:Y:S05]  /*4750*/  @P0 EXIT ;  /* 0x000000000000094d */ /* 0x000fea0003800000 */
[----:B------:R-:W0:Y:S02]  /*4760*/  LDG.E.CONSTANT R34, desc[UR10][R34.64+0xf000] ;  /* 0x00f0000a22227981 */ /* 0x000e24000c1e9900 */
[--C-:B0-----:R-:W-:Y:S02]  /*4770*/  HADD2.F32 R3, -RZ, R34.reuse.H0_H0 ;  /* 0x20000022ff037230 */ /* 0x101fe40000004100 */
[----:B------:R-:W-:-:S03]  /*4780*/  HADD2.F32 R0, -RZ, R34.H1_H1 ;  /* 0x30000022ff007230 */ /* 0x000fc60000004100 */
[----:B------:R-:W-:Y:S02]  /*4790*/  FMUL.FTZ R3, R3, R32 ;  /* 0x0000002003037220 */ /* 0x000fe40000410000 */
[----:B------:R-:W-:Y:S02]  /*47a0*/  FMUL.FTZ R33, R0, R33 ;  /* 0x0000002100217220 */ /* 0x000fe40000410000 */
[C---:B------:R-:W-:Y:S02]  /*47b0*/  FMUL.FTZ R3, R38.reuse, R3 ;  /* 0x0000000326037220 */ /* 0x040fe40000410000 */
[----:B------:R-:W-:-:S05]  /*47c0*/  FMUL.FTZ R38, R38, R33 ;  /* 0x0000002126267220 */ /* 0x000fca0000410000 */
[----:B------:R-:W-:-:S05]  /*47d0*/  F2FP.F16.F32.PACK_AB R3, R38, R3 ;  /* 0x000000032603723e */ /* 0x000fca00000000ff */
[----:B------:R-:W-:Y:S01]  /*47e0*/  STG.E desc[UR10][R36.64+0xf000], R3 ;  /* 0x00f0000324007986 */ /* 0x000fe2000c10190a */
[----:B------:R-:W-:Y:S05]  /*47f0*/  EXIT ;  /* 0x000000000000794d */ /* 0x000fea0003800000 */
.L_x_8:
[----:B------:R-:W-:-:S00]  /*4800*/  BRA `(.L_x_8) ;  /* 0xfffffffc00fc7947 */ /* 0x000fc0000383ffff */
[----:B------:R-:W-:-:S00]  /*4810*/  NOP ;  /* 0x0000000000007918 */ /* 0x000fc00000000000 */
        /* <DEDUP_REMOVED lines=14> */
.L_x_142:


//--------------------- .text._Z15rms_norm_kernelILi15EEvPKvPK6__halfPvffiibbb --------------------------
	.section	.text._Z15rms_norm_kernelILi15EEvPKvPK6__halfPvffiibbb,"ax",@progbits
	.align	128
        .global         _Z15rms_norm_kernelILi15EEvPKvPK6__halfPvffiibbb
        .type           _Z15rms_norm_kernelILi15EEvPKvPK6__halfPvffiibbb,@function
        .size           _Z15rms_norm_kernelILi15EEvPKvPK6__halfPvffiibbb,(.L_x_143 - _Z15rms_norm_kernelILi15EEvPKvPK6__halfPvffiibbb)
        .other          _Z15rms_norm_kernelILi15EEvPKvPK6__halfPvffiibbb,@"STO_CUDA_ENTRY STV_DEFAULT"
_Z15rms_norm_kernelILi15EEvPKvPK6__halfPvffiibbb:
.text._Z15rms_norm_kernelILi15EEvPKvPK6__halfPvffiibbb:
        /* <DEDUP_REMOVED lines=111> */
.L_x_10:
        /* <DEDUP_REMOVED lines=189> */
.L_x_11:
[----:B------:R-:W-:Y:S05]  /*12c0*/  BSYNC B0 ;  /* 0x0000000000007941 */ /* 0x000fea0003800000 */
.L_x_9:
[----:B------:R-:W-:Y:S01]  /*12d0*/  HFMA2.MMA R36, -RZ, RZ, 0, 1.9073486328125e-06 ;  /* 0x00000020ff247435 */ /* 0x000fe200000001ff */
[----:B------:R-:W-:-:S10]  /*12e0*/  MOV R34, 0x20 ;  /* 0x0000002000227802 */ /* 0x000fd40000000f00 */
.L_x_12:
        /* <DEDUP_REMOVED lines=17> */
.L_x_13:
        /* <DEDUP_REMOVED lines=28> */
[--C-:B--2---:R-:W-:Y:S02]  /*15c0*/  HADD2.F32 R40, -RZ, R35.reuse.H1_H1 ;  /* 0x30000023ff287230 */ /* 0x104fe40000004100 */
[----:B------:R-:W-:-:S03]  /*15d0*/  HADD2.F32 R35, -RZ, R35.H0_H0 ;  /* 0x20000023ff237230 */ /* 0x000fc60000004100 */
[----:B------:R-:W-:Y:S01]  /*15e0*/  FMUL.FTZ R40, R40, R3 ;  /* 0x0000000328287220 */ /* 0x000fe20000410000 */
[----:B------:R-:W-:Y:S01]  /*15f0*/  IADD3 R3, R0, 0x400, RZ ;  /* 0x0000040000037810 */ /* 0x000fe20007ffe0ff */
[----:B------:R-:W-:Y:S02]  /*1600*/  FMUL.FTZ R35, R35, R2 ;  /* 0x0000000223237220 */ /* 0x000fe40000410000 */
[C---:B0-----:R-:W-:Y:S01]  /*1610*/  FFMA.FTZ R39, R34.reuse, R40, R39 ;  /* 0x0000002822277223 */ /* 0x041fe20000010027 */
[----:B------:R-:W-:Y:S01]  /*1620*/  ISETP.GE.AND P0, PT, R3, UR6, PT ;  /* 0x0000000603007c0c */ /* 0x000fe2000bf06270 */
[----:B------:R-:W-:-:S05]  /*1630*/  FFMA.FTZ R38, R34, R35, R38 ;  /* 0x0000002322267223 */ /* 0x000fca0000010026 */
[----:B------:R0:W-:Y:S07]  /*1640*/  STG.E.64 desc[UR10][R36.64], R38 ;  /* 0x0000002624007986 */ /* 0x0001ee000c101b0a */
[----:B------:R-:W-:Y:S05]  /*1650*/  @P0 EXIT ;  /* 0x000000000000094d */ /* 0x000fea0003800000 */
[----:B------:R-:W2:Y:S04]  /*1660*/  LDG.E.CONSTANT R35, desc[UR10][R32.64+0x1000] ;  /* 0x0010000a20237981 */ /* 0x000ea8000c1e9900 */
[----:B------:R-:W3:Y:S01]  /*1670*/  LDG.E.64 R2, desc[UR10][R36.64+0x2000] ;  /* 0x0020000a24027981 */ /* 0x000ee2000c1e1b00 */
[----:B0-----:R-:W-:-:S04]  /*1680*/  IADD3 R39, R0, 0x800, RZ ;  /* 0x0000080000277810 */ /* 0x001fc80007ffe0ff */
        /* <DEDUP_REMOVED lines=163> */
.L_x_15:
[----:B------:R-:W-:Y:S05]  /*20c0*/  @P0 EXIT ;  /* 0x000000000000094d */ /* 0x000fea0003800000 */
[----:B------:R-:W2:Y:S01]  /*20d0*/  LDG.E.CONSTANT R35, desc[UR10][R32.64] ;  /* 0x0000000a20237981 */ /* 0x000ea2000c1e9900 */
[----:B------:R-:W-:-:S04]  /*20e0*/  IADD3 R39, R0, 0x400, RZ ;  /* 0x0000040000277810 */ /* 0x000fc80007ffe0ff */
[----:B------:R-:W-:Y:S01]  /*20f0*/  ISETP.GE.AND P0, PT, R39, UR6, PT ;  /* 0x0000000627007c0c */ /* 0x000fe2000bf06270 */
[--C-:B--2---:R-:W-:Y:S02]  /*2100*/  HADD2.F32 R38, -RZ, R35.reuse.H1_H1 ;  /* 0x30000023ff267230 */ /* 0x104fe40000004100 */
[----:B------:R-:W-:-:S03]  /*2110*/  HADD2.F32 R35, -RZ, R35.H0_H0 ;  /* 0x20000023ff237230 */ /* 0x000fc60000004100 */
[----:B------:R-:W-:Y:S02]  /*2120*/  FMUL.FTZ R3, R38, R3 ;  /* 0x0000000326037220 */ /* 0x000fe40000410000 */
[----:B------:R-:W-:Y:S02]  /*2130*/  FMUL.FTZ R35, R35, R2 ;  /* 0x0000000223237220 */ /* 0x000fe40000410000 */
[C---:B0-----:R-:W-:Y:S02]  /*2140*/  FMUL.FTZ R3, R34.reuse, R3 ;  /* 0x0000000322037220 */ /* 0x041fe40000410000 */
[----:B------:R-:W-:-:S05]  /*2150*/  FMUL.FTZ R2, R34, R35 ;  /* 0x0000002322027220 */ /* 0x000fca0000410000 */
[----:B------:R0:W-:Y:S01]  /*2160*/  STG.E.64 desc[UR10][R36.64], R2 ;  /* 0x0000000224007986 */ /* 0x0001e2000c101b0a */
        /* <DEDUP_REMOVED lines=153> */
.L_x_14:
        /* <DEDUP_REMOVED lines=15> */
[----:B------:R-:W-:Y:S01]  /*2bf0*/  FMUL.FTZ R3, R38, R3 ;  /* 0x0000000326037220 */ /* 0x000fe20000410000 */
[----:B------:R-:W-:Y:S01]  /*2c00*/  IADD3 R38, R0, 0x400, RZ ;  /* 0x0000040000267810 */ /* 0x000fe20007ffe0ff */
[C---:B0-----:R-:W-:Y:S02]  /*2c10*/  FMUL.FTZ R2, R34.reuse, R39 ;  /* 0x0000002722027220 */ /* 0x041fe40000410000 */
[----:B------:R-:W-:Y:S01]  /*2c20*/  FMUL.FTZ R3, R34, R3 ;  /* 0x0000000322037220 */ /* 0x000fe20000410000 */
[----:B------:R-:W-:-:S04]  /*2c30*/  ISETP.GE.AND P0, PT, R38, UR6, PT ;  /* 0x0000000626007c0c */ /* 0x000fc8000bf06270 */
        /* <DEDUP_REMOVED lines=198> */
.L_x_16:
        /* <DEDUP_REMOVED lines=179> */
.L_x_17:
        /* <DEDUP_REMOVED lines=11> */
.L_x_143:


//--------------------- .text._Z15rms_norm_kernelILi14EEvPKvPK6__halfPvffiibbb --------------------------
	.section	.text._Z15rms_norm_kernelILi14EEvPKvPK6__halfPvffiibbb,"ax",@progbits
	.align	128
        .global         _Z15rms_norm_kernelILi14EEvPKvPK6__halfPvffiibbb
        .type           _Z15rms_norm_kernelILi14EEvPKvPK6__halfPvffiibbb,@function
        .size           _Z15rms_norm_kernelILi14EEvPKvPK6__halfPvffiibbb,(.L_x_144 - _Z15rms_norm_kernelILi14EEvPKvPK6__halfPvffiibbb)
        .other          _Z15rms_norm_kernelILi14EEvPKvPK6__halfPvffiibbb,@"STO_CUDA_ENTRY STV_DEFAULT"
_Z15rms_norm_kernelILi14EEvPKvPK6__halfPvffiibbb:
.text._Z15rms_norm_kernelILi14EEvPKvPK6__halfPvffiibbb:
        /* <DEDUP_REMOVED lines=11> */
[----:B------:R-:W-:Y:S02]  /*00b0*/  LOP3.LUT R3, R32, 0xffffffe0, RZ, 0xc0, !PT ;  /* 0xffffffe020037812 */ /* 0x000fe400078ec0ff */
[----:B------:R-:W-:Y:S02]  /*00c0*/  MOV R34, UR4 ;  /* 0x0000000400227c02 */ /* 0x000fe40008000f00 */
[----:B------:R-:W-:Y:S02]  /*00d0*/  LOP3.LUT R0, R3, 0x1f, R32, 0xf8, !PT ;  /* 0x0000001f03007812 */ /* 0x000fe400078ef820 */
[----:B------:R-:W-:-:S04]  /*00e0*/  LEA.HI R5, R34, R34, RZ, 0x1 ;  /* 0x0000002222057211 */ /* 0x000fc800078f08ff */
[----:B------:R-:W-:-:S04]  /*00f0*/  SHF.R.S32.HI R5, RZ, 0x1, R5 ;  /* 0x00000001ff057819 */ /* 0x000fc80000011405 */
[----:B------:R-:W-:-:S13]  /*0100*/  ISETP.GE.AND P0, PT, R0, R5, PT ;  /* 0x000000050000720c */ /* 0x000fda0003f06270 */
[----:B------:R-:W-:Y:S05]  /*0110*/  @P0 BRA `(.L_x_20) ;  /* 0x0000001000140947 */ /* 0x000fea0003800000 */
[----:B------:R-:W0:Y:S01]  /*0120*/  LDC.64 R30, c[0x0][0x210] ;  /* 0x00008400ff1e7b82 */ /* 0x000e220000000a00 */
[----:B------:R-:W-:-:S04]  /*0130*/  IMAD R3, R34, UR8, RZ ;  /* 0x0000000822037c24 */ /* 0x000fc8000f8e02ff */
[----:B0-----:R-:W-:-:S04]  /*0140*/  IMAD.WIDE R30, R3, 0x4, R30 ;  /* 0x00000004031e7825 */ /* 0x001fc800078e021e */
[----:B------:R-:W-:-:S05]  /*0150*/  IMAD.WIDE R30, R0, 0x8, R30 ;  /* 0x00000008001e7825 */ /* 0x000fca00078e021e */
[----:B------:R-:W2:Y:S01]  /*0160*/  LDG.E.64.CONSTANT R2, desc[UR6][R30.64] ;  /* 0x000000061e027981 */ /* 0x000ea2000c1e9b00 */
[----:B------:R-:W-:-:S04]  /*0170*/  IADD3 R6, R0, 0x400, RZ ;  /* 0x0000040000067810 */ /* 0x000fc80007ffe0ff */
[----:B------:R-:W-:Y:S01]  /*0180*/  ISETP.GE.AND P1, PT, R6, R5, PT ;  /* 0x000000050600720c */ /* 0x000fe20003f26270 */
[----:B--2---:R-:W-:-:S04]  /*0190*/  FFMA.FTZ R6, R2, R2, RZ ;  /* 0x0000000202067223 */ /* 0x004fc800000100ff */
[----:B------:R-:W-:-:S08]  /*01a0*/  FFMA.FTZ R33, R3, R3, R6 ;  /* 0x0000000303217223 */ /* 0x000fd00000010006 */
[----:B------:R-:W-:Y:S05]  /*01b0*/  @P1 BRA `(.L_x_20) ;  /* 0x0000000c00ec1947 */ /* 0x000fea0003800000 */
[----:B------:R-:W2:Y:S01]  /*01c0*/  LDG.E.64.CONSTANT R6, desc[UR6][R30.64+0x2000] ;  /* 0x002000061e067981 */ /* 0x000ea2000c1e9b00 */
[----:B------:R-:W-:-:S04]  /*01d0*/  IADD3 R8, R0, 0x800, RZ ;  /* 0x0000080000087810 */ /* 0x000fc80007ffe0ff */
[----:B------:R-:W-:Y:S01]  /*01e0*/  ISETP.GE.AND P1, PT, R8, R5, PT ;  /* 0x000000050800720c */ /* 0x000fe20003f26270 */
[----:B--2---:R-:W-:-:S04]  /*01f0*/  FFMA.FTZ R8, R6, R6, R33 ;  /* 0x0000000606087223 */ /* 0x004fc80000010021 */
        /* <DEDUP_REMOVED lines=62> */
[----:B------:R-:W-:-:S04]  /*05e0*/  IADD3 R28, R0, 0x3400, RZ ;  /* 0x00003400001c7810 */ /* 0x000fc80007ffe0ff */
[----:B------:R-:W-:Y:S02]  /*05f0*/  ISETP.GE.AND P1, PT, R28, R5, PT ;  /* 0x000000051c00720c */ /* 0x000fe40003f26270 */
[----:B------:R-:W2:Y:S02]  /*0600*/  LDG.E.64.CONSTANT R28, desc[UR6][R30.64+0x18000] ;  /* 0x018000061e1c7981 */ /* 0x000ea4000c1e9b00 */
[----:B--2---:R-:W-:-:S04]  /*0610*/  FFMA.FTZ R36, R28, R28, R33 ;  /* 0x0000001c1c247223 */ /* 0x004fc80000010021 */
[----:B------:R-:W-:-:S05]  /*0620*/  FFMA.FTZ R33, R29, R29, R36 ;  /* 0x0000001d1d217223 */ /* 0x000fca0000010024 */
[----:B------:R-:W-:Y:S05]  /*0630*/  @P1 BRA `(.L_x_20) ;  /* 0x0000000800cc1947 */ /* 0x000fea0003800000 */
[----:B------:R-:W2:Y:S02]  /*0640*/  LDG.E.64.CONSTANT R30, desc[UR6][R30.64+0x1a000] ;  /* 0x01a000061e1e7981 */ /* 0x000ea4000c1e9b00 */
[----:B--2---:R-:W-:-:S04]  /*0650*/  FFMA.FTZ R36, R30, R30, R33 ;  /* 0x0000001e1e247223 */ /* 0x004fc80000010021 */
[----:B------:R-:W-:Y:S01]  /*0660*/  FFMA.FTZ R33, R31, R31, R36 ;  /* 0x0000001f1f217223 */ /* 0x000fe20000010024 */
[----:B------:R-:W-:Y:S06]  /*0670*/  BRA `(.L_x_20) ;  /* 0x0000000800bc7947 */ /* 0x000fec0003800000 */
.L_x_19:
[----:B------:R-:W0:Y:S01]  /*0680*/  LDC R34, c[0x0][0x234] ;  /* 0x00008d00ff227b82 */ /* 0x000e220000000800 */
[----:B------:R-:W-:-:S04]  /*0690*/  LOP3.LUT R3, R32, 0xffffffe0, RZ, 0xc0, !PT ;  /* 0xffffffe020037812 */ /* 0x000fc800078ec0ff */
[----:B------:R-:W-:Y:S02]  /*06a0*/  LOP3.LUT R0, R3, 0x1f, R32, 0xf8, !PT ;  /* 0x0000001f03007812 */ /* 0x000fe400078ef820 */
[----:B0-----:R-:W-:-:S04]  /*06b0*/  LEA.HI R5, R34, R34, RZ, 0x1 ;  /* 0x0000002222057211 */ /* 0x001fc800078f08ff */
[----:B------:R-:W-:-:S04]  /*06c0*/  SHF.R.S32.HI R5, RZ, 0x1, R5 ;  /* 0x00000001ff057819 */ /* 0x000fc80000011405 */
[----:B------:R-:W-:-:S13]  /*06d0*/  ISETP.GE.AND P0, PT, R0, R5, PT ;  /* 0x000000050000720c */ /* 0x000fda0003f06270 */
[----:B------:R-:W-:Y:S05]  /*06e0*/  @P0 BRA `(.L_x_20) ;  /* 0x0000000800a00947 */ /* 0x000fea0003800000 */
[----:B------:R-:W0:Y:S01]  /*06f0*/  LDC.64 R28, c[0x0][0x210] ;  /* 0x00008400ff1c7b82 */ /* 0x000e220000000a00 */
[----:B------:R-:W-:-:S04]  /*0700*/  IMAD R3, R34, UR8, RZ ;  /* 0x0000000822037c24 */ /* 0x000fc8000f8e02ff */
[----:B0-----:R-:W-:-:S04]  /*0710*/  IMAD.WIDE R28, R3, 0x2, R28 ;  /* 0x00000002031c7825 */ /* 0x001fc800078e021c */
[----:B------:R-:W-:-:S05]  /*0720*/  IMAD.WIDE R28, R0, 0x4, R28 ;  /* 0x00000004001c7825 */ /* 0x000fca00078e021c */
[----:B------:R-:W2:Y:S01]  /*0730*/  LDG.E.CONSTANT R2, desc[UR6][R28.64] ;  /* 0x000000061c027981 */ /* 0x000ea2000c1e9900 */
[----:B------:R-:W-:-:S04]  /*0740*/  IADD3 R8, R0, 0x400, RZ ;  /* 0x0000040000087810 */ /* 0x000fc80007ffe0ff */
[----:B------:R-:W-:Y:S01]  /*0750*/  ISETP.GE.AND P1, PT, R8, R5, PT ;  /* 0x000000050800720c */ /* 0x000fe20003f26270 */
        /* <DEDUP_REMOVED lines=141> */
[----:B------:R-:W-:Y:S01]  /*1030*/  IADD3 R36, R0, 0x3400, RZ ;  /* 0x0000340000247810 */ /* 0x000fe20007ffe0ff */
[----:B------:R-:W2:Y:S03]  /*1040*/  LDG.E.CONSTANT R35, desc[UR6][R28.64+0xc000] ;  /* 0x00c000061c237981 */ /* 0x000ea6000c1e9900 */
[----:B------:R-:W-:-:S13]  /*1050*/  ISETP.GE.AND P1, PT, R36, R5, PT ;  /* 0x000000052400720c */ /* 0x000fda0003f26270 */
[----:B------:R-:W3:Y:S02]  /*1060*/  @!P1 LDG.E.CONSTANT R36, desc[UR6][R28.64+0xd000] ;  /* 0x00d000061c249981 */ /* 0x000ee4000c1e9900 */
[--C-:B---3--:R-:W-:Y:S02]  /*1070*/  @!P1 HADD2.F32 R37, -RZ, R36.reuse.H0_H0 ;  /* 0x20000024ff259230 */ /* 0x108fe40000004100 */
[----:B------:R-:W-:-:S05]  /*1080*/  @!P1 HADD2.F32 R36, -RZ, R36.H1_H1 ;  /* 0x30000024ff249230 */ /* 0x000fca0000004100 */
[----:B------:R-:W-:-:S04]  /*1090*/  @!P1 FMNMX.FTZ R36, R36, 65504, PT ;  /* 0x477fe00024249809 */ /* 0x000fc80003810000 */
[----:B------:R-:W-:Y:S01]  /*10a0*/  @!P1 FMNMX.FTZ R31, R36, -65504, !PT ;  /* 0xc77fe000241f9809 */ /* 0x000fe20007810000 */
[--C-:B--2---:R-:W-:Y:S02]  /*10b0*/  HADD2.F32 R36, -RZ, R35.reuse.H0_H0 ;  /* 0x20000023ff247230 */ /* 0x104fe40000004100 */
[----:B------:R-:W-:-:S03]  /*10c0*/  HADD2.F32 R35, -RZ, R35.H1_H1 ;  /* 0x30000023ff237230 */ /* 0x000fc60000004100 */
[----:B------:R-:W-:Y:S02]  /*10d0*/  FMNMX.FTZ R36, R36, 65504, PT ;  /* 0x477fe00024247809 */ /* 0x000fe40003810000 */
[----:B------:R-:W-:Y:S02]  /*10e0*/  FMNMX.FTZ R35, R35, 65504, PT ;  /* 0x477fe00023237809 */ /* 0x000fe40003810000 */
[----:B------:R-:W-:Y:S02]  /*10f0*/  FMNMX.FTZ R28, R36, -65504, !PT ;  /* 0xc77fe000241c7809 */ /* 0x000fe40007810000 */
[----:B------:R-:W-:Y:S02]  /*1100*/  @!P1 FMNMX.FTZ R37, R37, 65504, PT ;  /* 0x477fe00025259809 */ /* 0x000fe40003810000 */
[----:B------:R-:W-:Y:S01]  /*1110*/  FMNMX.FTZ R29, R35, -65504, !PT ;  /* 0xc77fe000231d7809 */ /* 0x000fe20007810000 */
[----:B------:R-:W-:Y:S01]  /*1120*/  FFMA.FTZ R36, R28, R28, R33 ;  /* 0x0000001c1c247223 */ /* 0x000fe20000010021 */
[----:B------:R-:W-:-:S03]  /*1130*/  @!P1 FMNMX.FTZ R30, R37, -65504, !PT ;  /* 0xc77fe000251e9809 */ /* 0x000fc60007810000 */
[----:B------:R-:W-:-:S04]  /*1140*/  FFMA.FTZ R33, R29, R29, R36 ;  /* 0x0000001d1d217223 */ /* 0x000fc80000010024 */
[----:B------:R-:W-:-:S04]  /*1150*/  @!P1 FFMA.FTZ R36, R30, R30, R33 ;  /* 0x0000001e1e249223 */ /* 0x000fc80000010021 */
[----:B------:R-:W-:-:S07]  /*1160*/  @!P1 FFMA.FTZ R33, R31, R31, R36 ;  /* 0x0000001f1f219223 */ /* 0x000fce0000010024 */
.L_x_20:
[----:B------:R-:W-:Y:S05]  /*1170*/  BSYNC B0 ;  /* 0x0000000000007941 */ /* 0x000fea0003800000 */
.L_x_18:
[----:B------:R-:W-:Y:S01]  /*1180*/  HFMA2.MMA R36, -RZ, RZ, 0, 1.9073486328125e-06 ;  /* 0x00000020ff247435 */ /* 0x000fe200000001ff */
[----:B------:R-:W-:-:S10]  /*1190*/  MOV R35, 0x20 ;  /* 0x0000002000237802 */ /* 0x000fd40000000f00 */
.L_x_21:
[C---:B------:R-:W-:Y:S02]  /*11a0*/  ISETP.GT.AND P1, PT, R36.reuse, 0x3, PT ;  /* 0x000000032400780c */ /* 0x040fe40003f24270 */
[----:B------:R-:W-:-:S04]  /*11b0*/  LEA.HI R36, R36, R36, RZ, 0x1 ;  /* 0x0000002424247211 */ /* 0x000fc800078f08ff */
[----:B------:R-:W-:-:S05]  /*11c0*/  SHF.R.S32.HI R36, RZ, 0x1, R36 ;  /* 0x00000001ff247819 */ /* 0x000fca0000011424 */
[----:B------:R-:W0:Y:S02]  /*11d0*/  SHFL.BFLY PT, R37, R33, R36, 0x1f ;  /* 0x0c001f2421257589 */ /* 0x000e2400000e0000 */
[----:B0-----:R-:W-:Y:S01]  /*11e0*/  FADD.FTZ R33, R37, R33 ;  /* 0x0000002125217221 */ /* 0x001fe20000010000 */
[----:B------:R-:W-:Y:S06]  /*11f0*/  @P1 BRA `(.L_x_21) ;  /* 0xfffffffc00e81947 */ /* 0x000fec000383ffff */
        /* <DEDUP_REMOVED lines=10> */
.L_x_22:
        /* <DEDUP_REMOVED lines=8> */
[----:B------:R-:W-:Y:S01]  /*1320*/  ULDC.S8 UR4, c[0x0][0x23a] ;  /* 0x00008e8000047ab9 */ /* 0x000fe20000000200 */
[----:B------:R-:W-:Y:S02]  /*1330*/  SHF.R.S32.HI R35, RZ, 0x1f, R0 ;  /* 0x0000001fff237819 */ /* 0x000fe40000011400 */
[----:B------:R-:W-:Y:S01]  /*1340*/  ISETP.NE.AND P1, PT, RZ, UR4, PT ;  /* 0x00000004ff007c0c */ /* 0x000fe2000bf25270 */
[----:B0-----:R-:W-:-:S03]  /*1350*/  FFMA.FTZ R4, R37, R33, R32 ;  /* 0x0000002125047223 */ /* 0x001fc60000010020 */
[----:B------:R-:W0:Y:S03]  /*1360*/  LDC.64 R36, c[0x0][0x218] ;  /* 0x00008600ff247b82 */ /* 0x000e260000000a00 */
[----:B------:R-:W1:Y:S01]  /*1370*/  MUFU.RSQ R4, R4 ;  /* 0x0000000400047308 */ /* 0x000e620000001400 */
[----:B0-----:R-:W-:-:S05]  /*1380*/  IMAD.WIDE R36, R0, 0x4, R36 ;  /* 0x0000000400247825 */ /* 0x001fca00078e0224 */
[----:B-1----:R-:W-:Y:S05]  /*1390*/  @!P1 BRA `(.L_x_23) ;  /* 0x0000001400209947 */ /* 0x002fea0003800000 */
[----:B------:R-:W0:Y:S01]  /*13a0*/  LDC.64 R32, c[0x0][0x220] ;  /* 0x00008800ff207b82 */ /* 0x000e220000000a00 */
[----:B------:R-:W-:Y:S01]  /*13b0*/  ULDC.U8 UR4, c[0x0][0x238] ;  /* 0x00008e0000047ab9 */ /* 0x000fe20000000000 */
[----:B------:R-:W-:Y:S01]  /*13c0*/  IMAD R35, R34, UR8, RZ ;  /* 0x0000000822237c24 */ /* 0x000fe2000f8e02ff */
[----:B------:R-:W-:-:S06]  /*13d0*/  UPRMT UR4, UR4, 0x8880, URZ ;  /* 0x0000888004047896 */ /* 0x000fcc000800003f */
[----:B------:R-:W-:Y:S01]  /*13e0*/  ISETP.NE.AND P1, PT, RZ, UR4, PT ;  /* 0x00000004ff007c0c */ /* 0x000fe2000bf25270 */
[----:B0-----:R-:W-:-:S04]  /*13f0*/  IMAD.WIDE R32, R35, 0x4, R32 ;  /* 0x0000000423207825 */ /* 0x001fc800078e0220 */
[----:B------:R-:W-:-:S08]  /*1400*/  IMAD.WIDE R32, R0, 0x8, R32 ;  /* 0x0000000800207825 */ /* 0x000fd000078e0220 */
[----:B------:R-:W-:Y:S05]  /*1410*/  @!P1 BRA `(.L_x_24) ;  /* 0x00000008009c9947 */ /* 0x000fea0003800000 */
[----:B------:R-:W-:Y:S05]  /*1420*/  @P0 EXIT ;  /* 0x000000000000094d */ /* 0x000fea0003800000 */
[----:B------:R-:W2:Y:S02]  /*1430*/  LDG.E.CONSTANT R34, desc[UR6][R36.64] ;  /* 0x0000000624227981 */ /* 0x000ea4000c1e9900 */
[--C-:B--2---:R-:W-:Y:S02]  /*1440*/  HADD2.F32 R35, -RZ, R34.reuse.H0_H0 ;  /* 0x20000022ff237230 */ /* 0x104fe40000004100 */
[----:B------:R-:W-:-:S03]  /*1450*/  HADD2.F32 R34, -RZ, R34.H1_H1 ;  /* 0x30000022ff227230 */ /* 0x000fc60000004100 */
[----:B------:R-:W-:Y:S02]  /*1460*/  FMUL.FTZ R35, R35, R2 ;  /* 0x0000000223237220 */ /* 0x000fe40000410000 */
[----:B------:R-:W-:Y:S02]  /*1470*/  FMUL.FTZ R34, R34, R3 ;  /* 0x0000000322227220 */ /* 0x000fe40000410000 */
[----:B------:R-:W2:Y:S02]  /*1480*/  LDG.E.64 R2, desc[UR6][R32.64] ;  /* 0x0000000620027981 */ /* 0x000ea4000c1e1b00 */
[----:B--2---:R-:W-:Y:S01]  /*1490*/  FFMA.FTZ R3, R4, R34, R3 ;  /* 0x0000002204037223 */ /* 0x004fe20000010003 */
[----:B------:R-:W-:Y:S01]  /*14a0*/  IADD3 R34, R0, 0x400, RZ ;  /* 0x0000040000227810 */ /* 0x000fe20007ffe0ff */
[----:B------:R-:W-:-:S03]  /*14b0*/  FFMA.FTZ R2, R4, R35, R2 ;  /* 0x0000002304027223 */ /* 0x000fc60000010002 */
[----:B------:R-:W-:Y:S02]  /*14c0*/  ISETP.GE.AND P0, PT, R34, R5, PT ;  /* 0x000000052200720c */ /* 0x000fe40003f06270 */
[----:B------:R0:W-:Y:S11]  /*14d0*/  STG.E.64 desc[UR6][R32.64], R2 ;  /* 0x0000000220007986 */ /* 0x0001f6000c101b06 */
[----:B------:R-:W-:Y:S05]  /*14e0*/  @P0 EXIT ;  /* 0x000000000000094d */ /* 0x000fea0003800000 */
[----:B------:R-:W0:Y:S02]  /*14f0*/  LDG.E.CONSTANT R34, desc[UR6][R36.64+0x1000] ;  /* 0x0010000624227981 */ /* 0x000e24000c1e9900 */
[----:B0-----:R-:W-:-:S05]  /*1500*/  HADD2.F32 R2, -RZ, R34.H1_H1 ;  /* 0x30000022ff027230 */ /* 0x001fca0000004100 */
[----:B------:R-:W-:Y:S02]  /*1510*/  FMUL.FTZ R7, R2, R7 ;  /* 0x0000000702077220 */ /* 0x000fe40000410000 */
[----:B------:R-:W2:Y:S01]  /*1520*/  LDG.E.64 R2, desc[UR6][R32.64+0x2000] ;  /* 0x0020000620027981 */ /* 0x000ea2000c1e1b00 */
[----:B------:R-:W-:-:S05]  /*1530*/  HADD2.F32 R35, -RZ, R34.H0_H0 ;  /* 0x20000022ff237230 */ /* 0x000fca0000004100 */
[----:B------:R-:W-:Y:S01]  /*1540*/  FMUL.FTZ R35, R35, R6 ;  /* 0x0000000623237220 */ /* 0x000fe20000410000 */
[----:B------:R-:W-:-:S04]  /*1550*/  IADD3 R6, R0, 0x800, RZ ;  /* 0x0000080000067810 */ /* 0x000fc80007ffe0ff */
[----:B------:R-:W-:Y:S01]  /*1560*/  ISETP.GE.AND P0, PT, R6, R5, PT ;  /* 0x000000050600720c */ /* 0x000fe20003f06270 */
[C---:B--2---:R-:W-:Y:S01]  /*1570*/  FFMA.FTZ R3, R4.reuse, R7, R3 ;  /* 0x0000000704037223 */ /* 0x044fe20000010003 */
[----:B------:R-:W-:-:S05]  /*1580*/  FFMA.FTZ R2, R4, R35, R2 ;  /* 0x0000002304027223 */ /* 0x000fca0000010002 */
[----:B------:R0:W-:Y:S06]  /*1590*/  STG.E.64 desc[UR6][R32.64+0x2000], R2 ;  /* 0x0020000220007986 */ /* 0x0001ec000c101b06 */
[----:B------:R-:W-:Y:S05]  /*15a0*/  @P0 EXIT ;  /* 0x000000000000094d */ /* 0x000fea0003800000 */
[----:B------:R-:W2:Y:S04]  /*15b0*/  LDG.E.CONSTANT R6, desc[UR6][R36.64+0x2000] ;  /* 0x0020000624067981 */ /* 0x000ea8000c1e9900 */
[----:B0-----:R-:W3:Y:S01]  /*15c0*/  LDG.E.64 R2, desc[UR6][R32.64+0x4000] ;  /* 0x0040000620027981 */ /* 0x001ee2000c1e1b00 */
[--C-:B--2---:R-:W-:Y:S02]  /*15d0*/  HADD2.F32 R7, -RZ, R6.reuse.H0_H0 ;  /* 0x20000006ff077230 */ /* 0x104fe40000004100 */
[----:B------:R-:W-:-:S03]  /*15e0*/  HADD2.F32 R6, -RZ, R6.H1_H1 ;  /* 0x30000006ff067230 */ /* 0x000fc60000004100 */
[----:B------:R-:W-:Y:S01]  /*15f0*/  FMUL.FTZ R7, R7, R8 ;  /* 0x0000000807077220 */ /* 0x000fe20000410000 */
[----:B------:R-:W-:Y:S01]  /*1600*/  IADD3 R8, R0, 0xc00, RZ ;  /* 0x00000c0000087810 */ /* 0x000fe20007ffe0ff */
[----:B------:R-:W-:Y:S02]  /*1610*/  FMUL.FTZ R6, R6, R9 ;  /* 0x0000000906067220 */ /* 0x000fe40000410000 */
[----:B---3--:R-:W-:Y:S01]  /*1620*/  FFMA.FTZ R2, R4, R7, R2 ;  /* 0x0000000704027223 */ /* 0x008fe20000010002 */
[----:B------:R-:W-:Y:S01]  /*1630*/  ISETP.GE.AND P0, PT, R8, R5, PT ;  /* 0x000000050800720c */ /* 0x000fe20003f06270 */
[----:B------:R-:W-:-:S05]  /*1640*/  FFMA.FTZ R3, R4, R6, R3 ;  /* 0x0000000604037223 */ /* 0x000fca0000010003 */
[----:B------:R0:W-:Y:S07]  /*1650*/  STG.E.64 desc[UR6][R32.64+0x4000], R2 ;  /* 0x0040000220007986 */ /* 0x0001ee000c101b06 */
[----:B------:R-:W-:Y:S05]  /*1660*/  @P0 EXIT ;  /* 0x000000000000094d */ /* 0x000fea0003800000 */
[----:B------:R-:W2:Y:S04]  /*1670*/  LDG.E.CONSTANT R6, desc[UR6][R36.64+0x3000] ;  /* 0x0030000624067981 */ /* 0x000ea8000c1e9900 */
[----:B0-----:R-:W3:Y:S01]  /*1680*/  LDG.E.64 R2, desc[UR6][R32.64+0x6000] ;  /* 0x0060000620027981 */ /* 0x001ee2000c1e1b00 */
[----:B------:R-:W-:-:S04]  /*1690*/  IADD3 R8, R0, 0x1000, RZ ;  /* 0x0000100000087810 */ /* 0x000fc80007ffe0ff */
[----:B------:R-:W-:Y:S01]  /*16a0*/  ISETP.GE.AND P0, PT, R8, R5, PT ;  /* 0x000000050800720c */ /* 0x000fe20003f06270 */
[--C-:B--2---:R-:W-:Y:S02]  /*16b0*/  HADD2.F32 R7, -RZ, R6.reuse.H0_H0 ;  /* 0x20000006ff077230 */ /* 0x104fe40000004100 */
[----:B------:R-:W-:-:S03]  /*16c0*/  HADD2.F32 R6, -RZ, R6.H1_H1 ;  /* 0x30000006ff067230 */ /* 0x000fc60000004100 */
        /* <DEDUP_REMOVED lines=12> */
[----:B------:R-:W-:Y:S01]  /*1790*/  ISETP.GE.AND P0, PT, R6, R5, PT ;  /* 0x000000050600720c */ /* 0x000fe20003f06270 */
        /* <DEDUP_REMOVED lines=92> */
[----:B------:R-:W-:Y:S01]  /*1d60*/  ISETP.GE.AND P0, PT, R0, R5, PT ;  /* 0x000000050000720c */ /* 0x000fe20003f06270 */
        /* <DEDUP_REMOVED lines=18> */
.L_x_24:
[----:B------:R-:W-:Y:S05]  /*1e90*/  @P0 EXIT ;  /* 0x000000000000094d */ /* 0x000fea0003800000 */
[----:B------:R-:W2:Y:S02]  /*1ea0*/  LDG.E.CONSTANT R34, desc[UR6][R36.64] ;  /* 0x0000000624227981 */ /* 0x000ea4000c1e9900 */
[--C-:B--2---:R-:W-:Y:S02]  /*1eb0*/  HADD2.F32 R35, -RZ, R34.reuse.H0_H0 ;  /* 0x20000022ff237230 */ /* 0x104fe40000004100 */
[----:B------:R-:W-:-:S03]  /*1ec0*/  HADD2.F32 R34, -RZ, R34.H1_H1 ;  /* 0x30000022ff227230 */ /* 0x000fc60000004100 */
[----:B------:R-:W-:Y:S02]  /*1ed0*/  FMUL.FTZ R35, R35, R2 ;  /* 0x0000000223237220 */ /* 0x000fe40000410000 */
[----:B------:R-:W-:Y:S01]  /*1ee0*/  FMUL.FTZ R3, R34, R3 ;  /* 0x0000000322037220 */ /* 0x000fe20000410000 */
[----:B------:R-:W-:Y:S01]  /*1ef0*/  IADD3 R34, R0, 0x400, RZ ;  /* 0x0000040000227810 */ /* 0x000fe20007ffe0ff */
[C---:B------:R-:W-:Y:S02]  /*1f00*/  FMUL.FTZ R2, R4.reuse, R35 ;  /* 0x0000002304027220 */ /* 0x040fe40000410000 */
[----:B------:R-:W-:Y:S01]  /*1f10*/  FMUL.FTZ R3, R4, R3 ;  /* 0x0000000304037220 */ /* 0x000fe20000410000 */
[----:B------:R-:W-:-:S04]  /*1f20*/  ISETP.GE.AND P0, PT, R34, R5, PT ;  /* 0x000000052200720c */ /* 0x000fc80003f06270 */
[----:B------:R0:W-:Y:S09]  /*1f30*/  STG.E.64 desc[UR6][R32.64], R2 ;  /* 0x0000000220007986 */ /* 0x0001f2000c101b06 */
[----:B------:R-:W-:Y:S05]  /*1f40*/  @P0 EXIT ;  /* 0x000000000000094d */ /* 0x000fea0003800000 */
[----:B0-----:R-:W2:Y:S02]  /*1f50*/  LDG.E.CONSTANT R2, desc[UR6][R36.64+0x1000] ;  /* 0x0010000624027981 */ /* 0x001ea4000c1e9900 */
[--C-:B--2---:R-:W-:Y:S02]  /*1f60*/  HADD2.F32 R35, -RZ, R2.reuse.H0_H0 ;  /* 0x20000002ff237230 */ /* 0x104fe40000004100 */
[----:B------:R-:W-:-:S03]  /*1f70*/  HADD2.F32 R2, -RZ, R2.H1_H1 ;  /* 0x30000002ff027230 */ /* 0x000fc60000004100 */
[----:B------:R-:W-:Y:S02]  /*1f80*/  FMUL.FTZ R35, R35, R6 ;  /* 0x0000000623237220 */ /* 0x000fe40000410000 */
[----:B------:R-:W-:Y:S01]  /*1f90*/  FMUL.FTZ R3, R2, R7 ;  /* 0x0000000702037220 */ /* 0x000fe20000410000 */
[----:B------:R-:W-:-:S03]  /*1fa0*/  IADD3 R2, R0, 0x800, RZ ;  /* 0x0000080000027810 */ /* 0x000fc60007ffe0ff */
[----:B------:R-:W-:Y:S01]  /*1fb0*/  FMUL.FTZ R3, R4, R3 ;  /* 0x0000000304037220 */ /* 0x000fe20000410000 */
[----:B------:R-:W-:Y:S01]  /*1fc0*/  ISETP.GE.AND P0, PT, R2, R5, PT ;  /* 0x000000050200720c */ /* 0x000fe20003f06270 */
[----:B------:R-:W-:-:S05]  /*1fd0*/  FMUL.FTZ R2, R4, R35 ;  /* 0x0000002304027220 */ /* 0x000fca0000410000 */
[----:B------:R0:W-:Y:S07]  /*1fe0*/  STG.E.64 desc[UR6][R32.64+0x2000], R2 ;  /* 0x0020000220007986 */ /* 0x0001ee000c101b06 */
        /* <DEDUP_REMOVED lines=17> */
[----:B------:R-:W-:Y:S01]  /*2100*/  ISETP.GE.AND P0, PT, R2, R5, PT ;  /* 0x000000050200720c */ /* 0x000fe20003f06270 */
        /* <DEDUP_REMOVED lines=93> */
[----:B0-----:R-:W2:Y:S01]  /*26e0*/  LDG.E.CONSTANT R2, desc[UR6][R36.64+0xc000] ;  /* 0x00c0000624027981 */ /* 0x001ea2000c1e9900 */
[----:B------:R-:W-:-:S04]  /*26f0*/  IADD3 R0, R0, 0x3400, RZ ;  /* 0x0000340000007810 */ /* 0x000fc80007ffe0ff */
[----:B------:R-:W-:Y:S01]  /*2700*/  ISETP.GE.AND P0, PT, R0, R5, PT ;  /* 0x000000050000720c */ /* 0x000fe20003f06270 */
        /* <DEDUP_REMOVED lines=17> */
.L_x_23:
[----:B------:R-:W0:Y:S01]  /*2820*/  LDC.64 R32, c[0x0][0x220] ;  /* 0x00008800ff207b82 */ /* 0x000e220000000a00 */
[----:B------:R-:W-:Y:S01]  /*2830*/  IMAD R34, R34, UR8, RZ ;  /* 0x0000000822227c24 */ /* 0x000fe2000f8e02ff */
[----:B------:R-:W-:Y:S02]  /*2840*/  ULDC.U8 UR4, c[0x0][0x238] ;  /* 0x00008e0000047ab9 */ /* 0x000fe40000000000 */
[----:B------:R-:W-:Y:S01]  /*2850*/  UPRMT UR4, UR4, 0x8880, URZ ;  /* 0x0000888004047896 */ /* 0x000fe2000800003f */
[----:B0-----:R-:W-:-:S03]  /*2860*/  IMAD.WIDE R32, R34, 0x2, R32 ;  /* 0x0000000222207825 */ /* 0x001fc600078e0220 */
[----:B------:R-:W-:-:S04]  /*2870*/  LEA R32, P1, R0, R32, 0x2 ;  /* 0x0000002000207211 */ /* 0x000fc800078210ff */
[----:B------:R-:W-:Y:S02]  /*2880*/  LEA.HI.X R33, R0, R33, R35, 0x2, P1 ;  /* 0x0000002100217211 */ /* 0x000fe400008f1423 */
[----:B------:R-:W-:-:S13]  /*2890*/  ISETP.NE.AND P1, PT, RZ, UR4, PT ;  /* 0x00000004ff007c0c */ /* 0x000fda000bf25270 */
[----:B------:R-:W-:Y:S05]  /*28a0*/  @!P1 BRA `(.L_x_25) ;  /* 0x0000000c000c9947 */ /* 0x000fea0003800000 */
[----:B------:R-:W-:Y:S05]  /*28b0*/  @P0 EXIT ;  /* 0x000000000000094d */ /* 0x000fea0003800000 */
[----:B------:R-:W2:Y:S02]  /*28c0*/  LDG.E.CONSTANT R34, desc[UR6][R36.64] ;  /* 0x0000000624227981 */ /* 0x000ea4000c1e9900 */
[--C-:B--2---:R-:W-:Y:S02]  /*28d0*/  HADD2.F32 R35, -RZ, R34.reuse.H0_H0 ;  /* 0x20000022ff237230 */ /* 0x104fe40000004100 */
[----:B------:R-:W-:-:S03]  /*28e0*/  HADD2.F32 R34, -RZ, R34.H1_H1 ;  /* 0x30000022ff227230 */ /* 0x000fc60000004100 */
[----:B------:R-:W-:Y:S02]  /*28f0*/  FMUL.FTZ R35, R35, R2 ;  /* 0x0000000223237220 */ /* 0x000fe40000410000 */
[----:B------:R-:W2:Y:S01]  /*2900*/  LDG.E R2, desc[UR6][R32.64] ;  /* 0x0000000620027981 */ /* 0x000ea2000c1e1900 */
[----:B------:R-:W-:Y:S01]  /*2910*/  FMUL.FTZ R34, R34, R3 ;  /* 0x0000000322227220 */ /* 0x000fe20000410000 */
[----:B------:R-:W-:-:S03]  /*2920*/  FMUL.FTZ R3, R4, R35 ;  /* 0x0000002304037220 */ /* 0x000fc60000410000 */
[----:B------:R-:W-:-:S05]  /*2930*/  FMUL.FTZ R34, R4, R34 ;  /* 0x0000002204227220 */ /* 0x000fca0000410000 */
[----:B------:R-:W-:-:S06]  /*2940*/  F2FP.F16.F32.PACK_AB R3, R34, R3 ;  /* 0x000000032203723e */ /* 0x000fcc00000000ff */
[----:B--2---:R-:W-:Y:S01]  /*2950*/  HFMA2.MMA R3, R2, 1, 1, R3 ;  /* 0x3c003c0002037835 */ /* 0x004fe20000000003 */
[----:B------:R-:W-:-:S04]  /*2960*/  IADD3 R2, R0, 0x400, RZ ;  /* 0x0000040000027810 */ /* 0x000fc80007ffe0ff */
[----:B------:R-:W-:Y:S02]  /*2970*/  ISETP.GE.AND P0, PT, R2, R5, PT ;  /* 0x000000050200720c */ /* 0x000fe40003f06270 */
[----:B------:R0:W-:Y:S11]  /*2980*/  STG.E desc[UR6][R32.64], R3 ;  /* 0x0000000320007986 */ /* 0x0001f6000c101906 */
[----:B------:R-:W-:Y:S05]  /*2990*/  @P0 EXIT ;  /* 0x000000000000094d */ /* 0x000fea0003800000 */
[----:B0-----:R-:W2:Y:S04]  /*29a0*/  LDG.E.CONSTANT R3, desc[UR6][R36.64+0x1000] ;  /* 0x0010000624037981 */ /* 0x001ea8000c1e9900 */
[----:B------:R-:W3:Y:S01]  /*29b0*/  LDG.E R2, desc[UR6][R32.64+0x1000] ;  /* 0x0010000620027981 */ /* 0x000ee2000c1e1900 */
[----:B--2---:R-:W-:-:S05]  /*29c0*/  HADD2.F32 R35, -RZ, R3.H0_H0 ;  /* 0x20000003ff237230 */ /* 0x004fca0000004100 */
[----:B------:R-:W-:Y:S01]  /*29d0*/  FMUL.FTZ R35, R35, R6 ;  /* 0x0000000623237220 */ /* 0x000fe20000410000 */
[----:B------:R-:W-:-:S05]  /*29e0*/  HADD2.F32 R6, -RZ, R3.H1_H1 ;  /* 0x30000003ff067230 */ /* 0x000fca0000004100 */
[----:B------:R-:W-:Y:S01]  /*29f0*/  FMUL.FTZ R7, R6, R7 ;  /* 0x0000000706077220 */ /* 0x000fe20000410000 */
[----:B------:R-:W-:-:S03]  /*2a00*/  FMUL.FTZ R3, R4, R35 ;  /* 0x0000002304037220 */ /* 0x000fc60000410000 */
[----:B------:R-:W-:-:S05]  /*2a10*/  FMUL.FTZ R6, R4, R7 ;  /* 0x0000000704067220 */ /* 0x000fca0000410000 */
[----:B------:R-:W-:Y:S02]  /*2a20*/  F2FP.F16.F32.PACK_AB R3, R6, R3 ;  /* 0x000000030603723e */ /* 0x000fe400000000ff */
[----:B------:R-:W-:-:S04]  /*2a30*/  IADD3 R6, R0, 0x800, RZ ;  /* 0x0000080000067810 */ /* 0x000fc80007ffe0ff */
[----:B------:R-:W-:Y:S01]  /*2a40*/  ISETP.GE.AND P0, PT, R6, R5, PT ;  /* 0x000000050600720c */ /* 0x000fe20003f06270 */
[----:B---3--:R-:W-:-:S07]  /*2a50*/  HFMA2.MMA R3, R2, 1, 1, R3 ;  /* 0x3c003c0002037835 */ /* 0x008fce0000000003 */
[----:B------:R0:W-:Y:S05]  /*2a60*/  STG.E desc[UR6][R32.64+0x1000], R3 ;  /* 0x0010000320007986 */ /* 0x0001ea000c101906 */
[----:B------:R-:W-:Y:S05]  /*2a70*/  @P0 EXIT ;  /* 0x000000000000094d */ /* 0x000fea0003800000 */
[----:B0-----:R-:W2:Y:S04]  /*2a80*/  LDG.E.CONSTANT R3, desc[UR6][R36.64+0x2000] ;  /* 0x0020000624037981 */ /* 0x001ea8000c1e9900 */
[----:B------:R-:W3:Y:S01]  /*2a90*/  LDG.E R2, desc[UR6][R32.64+0x2000] ;  /* 0x0020000620027981 */ /* 0x000ee2000c1e1900 */
[--C-:B--2---:R-:W-:Y:S02]  /*2aa0*/  HADD2.F32 R7, -RZ, R3.reuse.H0_H0 ;  /* 0x20000003ff077230 */ /* 0x104fe40000004100 */
[----:B------:R-:W-:-:S03]  /*2ab0*/  HADD2.F32 R6, -RZ, R3.H1_H1 ;  /* 0x30000003ff067230 */ /* 0x000fc60000004100 */
[----:B------:R-:W-:Y:S02]  /*2ac0*/  FMUL.FTZ R7, R7, R8 ;  /* 0x0000000807077220 */ /* 0x000fe40000410000 */
[----:B------:R-:W-:Y:S02]  /*2ad0*/  FMUL.FTZ R9, R6, R9 ;  /* 0x0000000906097220 */ /* 0x000fe40000410000 */
[C---:B------:R-:W-:Y:S02]  /*2ae0*/  FMUL.FTZ R3, R4.reuse, R7 ;  /* 0x0000000704037220 */ /* 0x040fe40000410000 */
        /* <DEDUP_REMOVED lines=9> */
[----:B------:R-:W-:-:S04]  /*2b80*/  IADD3 R8, R0, 0x1000, RZ ;  /* 0x0000100000087810 */ /* 0x000fc80007ffe0ff */
[----:B------:R-:W-:Y:S01]  /*2b90*/  ISETP.GE.AND P0, PT, R8, R5, PT ;  /* 0x000000050800720c */ /* 0x000fe20003f06270 */
        /* <DEDUP_REMOVED lines=148> */
.L_x_25:
[----:B------:R-:W-:Y:S05]  /*34e0*/  @P0 EXIT ;  /* 0x000000000000094d */ /* 0x000fea0003800000 */
[----:B------:R-:W2:Y:S02]  /*34f0*/  LDG.E.CONSTANT R34, desc[UR6][R36.64] ;  /* 0x0000000624227981 */ /* 0x000ea4000c1e9900 */
[--C-:B--2---:R-:W-:Y:S02]  /*3500*/  HADD2.F32 R35, -RZ, R34.reuse.H0_H0 ;  /* 0x20000022ff237230 */ /* 0x104fe40000004100 */
[----:B------:R-:W-:-:S03]  /*3510*/  HADD2.F32 R34, -RZ, R34.H1_H1 ;  /* 0x30000022ff227230 */ /* 0x000fc60000004100 */
[----:B------:R-:W-:Y:S01]  /*3520*/  FMUL.FTZ R35, R35, R2 ;  /* 0x0000000223237220 */ /* 0x000fe20000410000 */
[----:B------:R-:W-:Y:S01]  /*3530*/  IADD3 R2, R0, 0x400, RZ ;  /* 0x0000040000027810 */ /* 0x000fe20007ffe0ff */
[----:B------:R-:W-:Y:S02]  /*3540*/  FMUL.FTZ R34, R34, R3 ;  /* 0x0000000322227220 */ /* 0x000fe40000410000 */
[----:B------:R-:W-:Y:S01]  /*3550*/  FMUL.FTZ R3, R4, R35 ;  /* 0x0000002304037220 */ /* 0x000fe20000410000 */
[----:B------:R-:W-:Y:S01]  /*3560*/  ISETP.GE.AND P0, PT, R2, R5, PT ;  /* 0x000000050200720c */ /* 0x000fe20003f06270 */
        /* <DEDUP_REMOVED lines=16> */
[----:B------:R-:W0:Y:S01]  /*3670*/  LDG.E.CONSTANT R2, desc[UR6][R36.64+0x2000] ;  /* 0x0020000624027981 */ /* 0x000e22000c1e9900 */
[----:B------:R-:W-:-:S04]  /*3680*/  IADD3 R6, R0, 0xc00, RZ ;  /* 0x00000c0000067810 */ /* 0x000fc80007ffe0ff */
[----:B------:R-:W-:Y:S01]  /*3690*/  ISETP.GE.AND P0, PT, R6, R5, PT ;  /* 0x000000050600720c */ /* 0x000fe20003f06270 */
        /* <DEDUP_REMOVED lines=125> */
[----:B------:R-:W-:-:S04]  /*3e70*/  ISETP.GE.AND P0, PT, R2, R5, PT ;  /* 0x000000050200720c */ /* 0x000fc80003f06270 */
        /* <DEDUP_REMOVED lines=13> */
.L_x_26:
        /* <DEDUP_REMOVED lines=11> */
.L_x_144:


//--------------------- .text._Z15rms_norm_kernelILi13EEvPKvPK6__halfPvffiibbb --------------------------
	.section	.text._Z15rms_norm_kernelILi13EEvPKvPK6__halfPvffiibbb,"ax",@progbits
	.align	128
        .global         _Z15rms_norm_kernelILi13EEvPKvPK6__halfPvffiibbb
        .type           _Z15rms_norm_kernelILi13EEvPKvPK6__halfPvffiibbb,@function
        .size           _Z15rms_norm_kernelILi13EEvPKvPK6__halfPvffiibbb,(.L_x_145 - _Z15rms_norm_kernelILi13EEvPKvPK6__halfPvffiibbb)
        .other          _Z15rms_norm_kernelILi13EEvPKvPK6__halfPvffiibbb,@"STO_CUDA_ENTRY STV_DEFAULT"
_Z15rms_norm_kernelILi13EEvPKvPK6__halfPvffiibbb:
.text._Z15rms_norm_kernelILi13EEvPKvPK6__halfPvffiibbb:
[----:B------:R-:W-:Y:S01]  /*0000*/  LDC R1, c[0x0][0x28] ;  /* 0x00000a00ff017b82 */ /* 0x000fe20000000800 */
[----:B------:R-:W0:Y:S01]  /*0010*/  S2R R3, SR_TID.X ;  /* 0x0000000000037919 */ /* 0x000e220000002100 */
[----:B------:R-:W-:-:S06]  /*0020*/  ULDC.S8 UR4, c[0x0][0x239] ;  /* 0x00008e4000047ab9 */ /* 0x000fcc0000000200 */
[----:B------:R-:W1:Y:S01]  /*0030*/  S2UR UR8, SR_CTAID.X ;  /* 0x00000000000879c3 */ /* 0x000e620000002500 */
[----:B------:R-:W-:Y:S01]  /*0040*/  ISETP.NE.AND P0, PT, RZ, UR4, PT ;  /* 0x00000004ff007c0c */ /* 0x000fe2000bf05270 */
[----:B------:R-:W-:Y:S01]  /*0050*/  ULDC.64 UR10, c[0x0][0x208] ;  /* 0x00008200000a7ab9 */ /* 0x000fe20000000a00 */
[----:B------:R-:W-:Y:S01]  /*0060*/  BSSY B0, `(.L_x_27) ;  /* 0x0000101000007945 */ /* 0x000fe20003800000 */
[----:B------:R-:W-:-:S10]  /*0070*/  HFMA2.MMA R29, -RZ, RZ, 0, 0 ;  /* 0x00000000ff1d7435 */ /* 0x000fd400000001ff */
[----:B------:R-:W-:Y:S05]  /*0080*/  @!P0 BRA `(.L_x_28) ;  /* 0x0000000400648947 */ /* 0x000fea0003800000 */
[----:B------:R-:W-:Y:S01]  /*0090*/  ULDC UR9, c[0x0][0x234] ;  /* 0x00008d0000097ab9 */ /* 0x000fe20000000800 */
[----:B0-----:R-:W-:Y:S01]  /*00a0*/  LOP3.LUT R0, R3, 0xffffffe0, RZ, 0xc0, !PT ;  /* 0xffffffe003007812 */ /* 0x001fe200078ec0ff */
[----:B------:R-:W-:-:S03]  /*00b0*/  ULEA.HI UR4, UR9, UR9, URZ, 0x1 ;  /* 0x0000000909047291 */ /* 0x000fc6000f8f083f */
[----:B------:R-:W-:Y:S01]  /*00c0*/  LOP3.LUT R0, R0, 0x1f, R3, 0xf8, !PT ;  /* 0x0000001f00007812 */ /* 0x000fe200078ef803 */
[----:B------:R-:W-:-:S06]  /*00d0*/  USHF.R.S32.HI UR6, URZ, 0x1, UR4 ;  /* 0x000000013f067899 */ /* 0x000fcc0008011404 */
[----:B------:R-:W-:-:S13]  /*00e0*/  ISETP.GE.AND P0, PT, R0, UR6, PT ;  /* 0x0000000600007c0c */ /* 0x000fda000bf06270 */
[----:B------:R-:W-:Y:S05]  /*00f0*/  @P0 BRA `(.L_x_29) ;  /* 0x0000000c00dc0947 */ /* 0x000fea0003800000 */
[----:B-1----:R-:W-:Y:S01]  /*0100*/  UIMAD UR7, UR8, UR9, URZ ;  /* 0x00000009080772a4 */ /* 0x002fe2000f8e023f */
        /* <DEDUP_REMOVED lines=81> */
.L_x_28:
        /* <DEDUP_REMOVED lines=165> */
.L_x_29:
[----:B-1----:R-:W-:Y:S05]  /*1070*/  BSYNC B0 ;  /* 0x0000000000007941 */ /* 0x002fea0003800000 */
.L_x_27:
[----:B------:R-:W-:Y:S01]  /*1080*/  HFMA2.MMA R30, -RZ, RZ, 0, 1.9073486328125e-06 ;  /* 0x00000020ff1e7435 */ /* 0x000fe200000001ff */
[----:B------:R-:W-:-:S10]  /*1090*/  MOV R28, 0x20 ;  /* 0x00000020001c7802 */ /* 0x000fd40000000f00 */
.L_x_30:
[C---:B------:R-:W-:Y:S02]  /*10a0*/  LEA.HI R31, R30.reuse, R30, RZ, 0x1 ;  /* 0x0000001e1e1f7211 */ /* 0x040fe400078f08ff */
[----:B------:R-:W-:Y:S02]  /*10b0*/  ISETP.GT.AND P1, PT, R30, 0x3, PT ;  /* 0x000000031e00780c */ /* 0x000fe40003f24270 */
[----:B------:R-:W-:-:S04]  /*10c0*/  SHF.R.S32.HI R32, RZ, 0x1, R31 ;  /* 0x00000001ff207819 */ /* 0x000fc8000001141f */
[----:B------:R-:W-:Y:S01]  /*10d0*/  MOV R30, R32 ;  /* 0x00000020001e7202 */ /* 0x000fe20000000f00 */
[----:B------:R-:W0:Y:S02]  /*10e0*/  SHFL.BFLY PT, R34, R29, R32, 0x1f ;  /* 0x0c001f201d227589 */ /* 0x000e2400000e0000 */
[----:B0-----:R-:W-:-:S04]  /*10f0*/  FADD.FTZ R29, R34, R29 ;  /* 0x0000001d221d7221 */ /* 0x001fc80000010000 */
[----:B------:R-:W-:Y:S05]  /*1100*/  @P1 BRA `(.L_x_30) ;  /* 0xfffffffc00e41947 */ /* 0x000fea000383ffff */
[----:B------:R-:W0:Y:S01]  /*1110*/  S2R R30, SR_TID.X ;  /* 0x00000000001e7919 */ /* 0x000e220000002100 */
[----:B------:R-:W1:Y:S01]  /*1120*/  S2UR UR5, SR_CgaCtaId ;  /* 0x00000000000579c3 */ /* 0x000e620000008800 */
[----:B------:R-:W-:Y:S02]  /*1130*/  UMOV UR4, 0x400 ;  /* 0x0000040000047882 */ /* 0x000fe40000000000 */
[----:B-1----:R-:W-:Y:S01]  /*1140*/  ULEA UR4, UR5, UR4, 0x18 ;  /* 0x0000000405047291 */ /* 0x002fe2000f8ec03f */
[----:B0-----:R-:W-:-:S04]  /*1150*/  LOP3.LUT R31, R30, 0x1f, RZ, 0xc0, !PT ;  /* 0x0000001f1e1f7812 */ /* 0x001fc800078ec0ff */
[C---:B------:R-:W-:Y:S02]  /*1160*/  ISETP.NE.AND P1, PT, R31.reuse, RZ, PT ;  /* 0x000000ff1f00720c */ /* 0x040fe40003f25270 */
[----:B------:R-:W-:-:S11]  /*1170*/  LEA R31, R31, UR4, 0x2 ;  /* 0x000000041f1f7c11 */ /* 0x000fd6000f8e10ff */
[----:B------:R-:W-:-:S04]  /*1180*/  @!P1 SHF.R.U32.HI R30, RZ, 0x3, R30 ;  /* 0x00000003ff1e9819 */ /* 0x000fc8000001161e */
[----:B------:R-:W-:-:S05]  /*1190*/  @!P1 LOP3.LUT R30, R30, 0x1ffffffc, RZ, 0xc0, !PT ;  /* 0x1ffffffc1e1e9812 */ /* 0x000fca00078ec0ff */
[----:B------:R0:W-:Y:S01]  /*11a0*/  @!P1 STS [R30+UR4], R29 ;  /* 0x0000001d1e009988 */ /* 0x0001e20008000804 */
[----:B------:R-:W-:Y:S06]  /*11b0*/  BAR.SYNC.DEFER_BLOCKING 0x0 ;  /* 0x0000000000007b1d */ /* 0x000fec0000010000 */
[----:B------:R-:W1:Y:S02]  /*11c0*/  LDS R31, [R31] ;  /* 0x000000001f1f7984 */ /* 0x000e640000000800 */
.L_x_31:
        /* <DEDUP_REMOVED lines=30> */
[----:B------:R-:W-:Y:S02]  /*13b0*/  FMUL.FTZ R36, R36, R3 ;  /* 0x0000000324247220 */ /* 0x000fe40000410000 */
[----:B------:R-:W-:Y:S01]  /*13c0*/  FMUL.FTZ R31, R31, R2 ;  /* 0x000000021f1f7220 */ /* 0x000fe20000410000 */
[----:B------:R-:W-:Y:S01]  /*13d0*/  IADD3 R2, R0, 0x400, RZ ;  /* 0x0000040000027810 */ /* 0x000fe20007ffe0ff */
[C---:B0-----:R-:W-:Y:S02]  /*13e0*/  FFMA.FTZ R35, R30.reuse, R36, R35 ;  /* 0x000000241e237223 */ /* 0x041fe40000010023 */
[----:B------:R-:W-:Y:S01]  /*13f0*/  FFMA.FTZ R34, R30, R31, R34 ;  /* 0x0000001f1e227223 */ /* 0x000fe20000010022 */
[----:B------:R-:W-:-:S04]  /*1400*/  ISETP.GE.AND P0, PT, R2, UR6, PT ;  /* 0x0000000602007c0c */ /* 0x000fc8000bf06270 */
[----:B------:R0:W-:Y:S09]  /*1410*/  STG.E.64 desc[UR10][R32.64], R34 ;  /* 0x0000002220007986 */ /* 0x0001f2000c101b0a */
[----:B------:R-:W-:Y:S05]  /*1420*/  @P0 EXIT ;  /* 0x000000000000094d */ /* 0x000fea0003800000 */
[----:B------:R-:W0:Y:S04]  /*1430*/  LDG.E.CONSTANT R31, desc[UR10][R28.64+0x1000] ;  /* 0x0010000a1c1f7981 */ /* 0x000e28000c1e9900 */
[----:B------:R-:W2:Y:S01]  /*1440*/  LDG.E.64 R2, desc[UR10][R32.64+0x2000] ;  /* 0x0020000a20027981 */ /* 0x000ea2000c1e1b00 */
[--C-:B0-----:R-:W-:Y:S02]  /*1450*/  HADD2.F32 R35, -RZ, R31.reuse.H0_H0 ;  /* 0x2000001fff237230 */ /* 0x101fe40000004100 */
[----:B------:R-:W-:-:S03]  /*1460*/  HADD2.F32 R34, -RZ, R31.H1_H1 ;  /* 0x3000001fff227230 */ /* 0x000fc60000004100 */
[----:B------:R-:W-:Y:S01]  /*1470*/  FMUL.FTZ R35, R35, R4 ;  /* 0x0000000423237220 */ /* 0x000fe20000410000 */
[----:B------:R-:W-:Y:S01]  /*1480*/  IADD3 R4, R0, 0x800, RZ ;  /* 0x0000080000047810 */ /* 0x000fe20007ffe0ff */
[----:B------:R-:W-:Y:S02]  /*1490*/  FMUL.FTZ R34, R34, R5 ;  /* 0x0000000522227220 */ /* 0x000fe40000410000 */
[----:B--2---:R-:W-:Y:S01]  /*14a0*/  FFMA.FTZ R2, R30, R35, R2 ;  /* 0x000000231e027223 */ /* 0x004fe20000010002 */
        /* <DEDUP_REMOVED lines=134> */
.L_x_33:
[----:B------:R-:W-:Y:S05]  /*1d10*/  @P0 EXIT ;  /* 0x000000000000094d */ /* 0x000fea0003800000 */
[----:B------:R-:W2:Y:S02]  /*1d20*/  LDG.E.CONSTANT R31, desc[UR10][R28.64] ;  /* 0x0000000a1c1f7981 */ /* 0x000ea4000c1e9900 */
[--C-:B--2---:R-:W-:Y:S02]  /*1d30*/  HADD2.F32 R35, -RZ, R31.reuse.H0_H0 ;  /* 0x2000001fff237230 */ /* 0x104fe40000004100 */
[----:B------:R-:W-:-:S03]  /*1d40*/  HADD2.F32 R34, -RZ, R31.H1_H1 ;  /* 0x3000001fff227230 */ /* 0x000fc60000004100 */
[----:B------:R-:W-:Y:S01]  /*1d50*/  FMUL.FTZ R35, R35, R2 ;  /* 0x0000000223237220 */ /* 0x000fe20000410000 */
[----:B------:R-:W-:Y:S01]  /*1d60*/  IADD3 R2, R0, 0x400, RZ ;  /* 0x0000040000027810 */ /* 0x000fe20007ffe0ff */
[----:B------:R-:W-:-:S03]  /*1d70*/  FMUL.FTZ R3, R34, R3 ;  /* 0x0000000322037220 */ /* 0x000fc60000410000 */
[----:B------:R-:W-:Y:S01]  /*1d80*/  ISETP.GE.AND P0, PT, R2, UR6, PT ;  /* 0x0000000602007c0c */ /* 0x000fe2000bf06270 */
[C---:B0-----:R-:W-:Y:S01]  /*1d90*/  FMUL.FTZ R3, R30.reuse, R3 ;  /* 0x000000031e037220 */ /* 0x041fe20000410000 */
[----:B------:R-:W-:-:S05]  /*1da0*/  FMUL.FTZ R2, R30, R35 ;  /* 0x000000231e027220 */ /* 0x000fca0000410000 */
[----:B------:R0:W-:Y:S06]  /*1db0*/  STG.E.64 desc[UR10][R32.64], R2 ;  /* 0x0000000220007986 */ /* 0x0001ec000c101b0a */
        /* <DEDUP_REMOVED lines=131> */
.L_x_32:
        /* <DEDUP_REMOVED lines=32> */
[----:B------:R-:W-:Y:S02]  /*27f0*/  F2FP.F16.F32.PACK_AB R3, R4, R3 ;  /* 0x000000030403723e */ /* 0x000fe400000000ff */
[----:B------:R-:W-:-:S04]  /*2800*/  IADD3 R4, R0, 0x800, RZ ;  /* 0x0000080000047810 */ /* 0x000fc80007ffe0ff */
[----:B------:R-:W-:Y:S01]  /*2810*/  ISETP.GE.AND P0, PT, R4, UR6, PT ;  /* 0x0000000604007c0c */ /* 0x000fe2000bf06270 */
[----:B--2---:R-:W-:-:S07]  /*2820*/  HFMA2.MMA R3, R2, 1, 1, R3 ;  /* 0x3c003c0002037835 */ /* 0x004fce0000000003 */
        /* <DEDUP_REMOVED lines=154> */
.L_x_34:
[----:B------:R-:W-:Y:S05]  /*31d0*/  @P0 EXIT ;  /* 0x000000000000094d */ /* 0x000fea0003800000 */
[----:B------:R-:W2:Y:S02]  /*31e0*/  LDG.E.CONSTANT R31, desc[UR10][R28.64] ;  /* 0x0000000a1c1f7981 */ /* 0x000ea4000c1e9900 */
[--C-:B--2---:R-:W-:Y:S02]  /*31f0*/  HADD2.F32 R34, -RZ, R31.reuse.H1_H1 ;  /* 0x3000001fff227230 */ /* 0x104fe40000004100 */
[----:B------:R-:W-:-:S03]  /*3200*/  HADD2.F32 R35, -RZ, R31.H0_H0 ;  /* 0x2000001fff237230 */ /* 0x000fc60000004100 */
[----:B------:R-:W-:Y:S02]  /*3210*/  FMUL.FTZ R31, R34, R3 ;  /* 0x00000003221f7220 */ /* 0x000fe40000410000 */
[----:B------:R-:W-:Y:S02]  /*3220*/  FMUL.FTZ R35, R35, R2 ;  /* 0x0000000223237220 */ /* 0x000fe40000410000 */
[----:B0-----:R-:W-:Y:S01]  /*3230*/  FMUL.FTZ R2, R30, R31 ;  /* 0x0000001f1e027220 */ /* 0x001fe20000410000 */
[----:B------:R-:W-:Y:S01]  /*3240*/  IADD3 R31, R0, 0x400, RZ ;  /* 0x00000400001f7810 */ /* 0x000fe20007ffe0ff */
[----:B------:R-:W-:-:S03]  /*3250*/  FMUL.FTZ R3, R30, R35 ;  /* 0x000000231e037220 */ /* 0x000fc60000410000 */
[----:B------:R-:W-:Y:S02]  /*3260*/  ISETP.GE.AND P0, PT, R31, UR6, PT ;  /* 0x000000061f007c0c */ /* 0x000fe4000bf06270 */
[----:B------:R-:W-:-:S05]  /*3270*/  F2FP.F16.F32.PACK_AB R3, R2, R3 ;  /* 0x000000030203723e */ /* 0x000fca00000000ff */
[----:B------:R0:W-:Y:S06]  /*3280*/  STG.E desc[UR10][R32.64], R3 ;  /* 0x0000000320007986 */ /* 0x0001ec000c10190a */
        /* <DEDUP_REMOVED lines=143> */
.L_x_35:
        /* <DEDUP_REMOVED lines=16> */
.L_x_145:


//--------------------- .text._Z15rms_norm_kernelILi12EEvPKvPK6__halfPvffiibbb --------------------------
	.section	.text._Z15rms_norm_kernelILi12EEvPKvPK6__halfPvffiibbb,"ax",@progbits
	.align	128
        .global         _Z15rms_norm_kernelILi12EEvPKvPK6__halfPvffiibbb
        .type           _Z15rms_norm_kernelILi12EEvPKvPK6__halfPvffiibbb,@function
        .size           _Z15rms_norm_kernelILi12EEvPKvPK6__halfPvffiibbb,(.L_x_146 - _Z15rms_norm_kernelILi12EEvPKvPK6__halfPvffiibbb)
        .other          _Z15rms_norm_kernelILi12EEvPKvPK6__halfPvffiibbb,@"STO_CUDA_ENTRY STV_DEFAULT"
_Z15rms_norm_kernelILi12EEvPKvPK6__halfPvffiibbb:
.text._Z15rms_norm_kernelILi12EEvPKvPK6__halfPvffiibbb:
        /* <DEDUP_REMOVED lines=88> */
[----:B------:R-:W2:Y:S02]  /*0580*/  LDG.E.64.CONSTANT R6, desc[UR6][R6.64+0x16000] ;  /* 0x0160000606067981 */ /* 0x000ea4000c1e9b00 */
[----:B--2---:R-:W-:-:S04]  /*0590*/  FFMA.FTZ R30, R6, R6, R5 ;  /* 0x00000006061e7223 */ /* 0x004fc80000010005 */
[----:B------:R-:W-:Y:S01]  /*05a0*/  FFMA.FTZ R5, R7, R7, R30 ;  /* 0x0000000707057223 */ /* 0x000fe2000001001e */
[----:B------:R-:W-:Y:S06]  /*05b0*/  BRA `(.L_x_38) ;  /* 0x00000008005c7947 */ /* 0x000fec0003800000 */
.L_x_37:
        /* <DEDUP_REMOVED lines=134> */
[----:B------:R-:W3:Y:S01]  /*0e20*/  @!P1 LDG.E.CONSTANT R31, desc[UR6][R6.64+0xb000] ;  /* 0x00b00006061f9981 */ /* 0x000ee2000c1e9900 */
[--C-:B--2---:R-:W-:Y:S02]  /*0e30*/  HADD2.F32 R9, -RZ, R8.reuse.H0_H0 ;  /* 0x20000008ff097230 */ /* 0x104fe40000004100 */
[----:B------:R-:W-:-:S03]  /*0e40*/  HADD2.F32 R8, -RZ, R8.H1_H1 ;  /* 0x30000008ff087230 */ /* 0x000fc60000004100 */
[----:B------:R-:W-:Y:S02]  /*0e50*/  FMNMX.FTZ R9, R9, 65504, PT ;  /* 0x477fe00009097809 */ /* 0x000fe40003810000 */
[----:B------:R-:W-:Y:S02]  /*0e60*/  FMNMX.FTZ R30, R8, 65504, PT ;  /* 0x477fe000081e7809 */ /* 0x000fe40003810000 */
[----:B------:R-:W-:Y:S02]  /*0e70*/  FMNMX.FTZ R8, R9, -65504, !PT ;  /* 0xc77fe00009087809 */ /* 0x000fe40007810000 */
[----:B------:R-:W-:Y:S01]  /*0e80*/  FMNMX.FTZ R9, R30, -65504, !PT ;  /* 0xc77fe0001e097809 */ /* 0x000fe20007810000 */
[--C-:B---3--:R-:W-:Y:S02]  /*0e90*/  @!P1 HADD2.F32 R33, -RZ, R31.reuse.H0_H0 ;  /* 0x2000001fff219230 */ /* 0x108fe40000004100 */
        /* <DEDUP_REMOVED lines=9> */
.L_x_38:
[----:B------:R-:W-:Y:S05]  /*0f30*/  BSYNC B0 ;  /* 0x0000000000007941 */ /* 0x000fea0003800000 */
.L_x_36:
[----:B------:R-:W-:Y:S01]  /*0f40*/  HFMA2.MMA R31, -RZ, RZ, 0, 1.9073486328125e-06 ;  /* 0x00000020ff1f7435 */ /* 0x000fe200000001ff */
[----:B------:R-:W-:-:S10]  /*0f50*/  MOV R30, 0x20 ;  /* 0x00000020001e7802 */ /* 0x000fd40000000f00 */
.L_x_39:
        /* <DEDUP_REMOVED lines=17> */
.L_x_40:
        /* <DEDUP_REMOVED lines=16> */
[----:B------:R-:W1:Y:S01]  /*1170*/  LDC.64 R30, c[0x0][0x220] ;  /* 0x00008800ff1e7b82 */ /* 0x000e620000000a00 */
[----:B------:R-:W-:Y:S01]  /*1180*/  ULDC.U8 UR4, c[0x0][0x238] ;  /* 0x00008e0000047ab9 */ /* 0x000fe20000000000 */
[----:B------:R-:W-:Y:S01]  /*1190*/  IMAD R33, R32, UR8, RZ ;  /* 0x0000000820217c24 */ /* 0x000fe2000f8e02ff */
[----:B------:R-:W-:-:S06]  /*11a0*/  UPRMT UR4, UR4, 0x8880, URZ ;  /* 0x0000888004047896 */ /* 0x000fcc000800003f */
[----:B------:R-:W-:Y:S01]  /*11b0*/  ISETP.NE.AND P1, PT, RZ, UR4, PT ;  /* 0x00000004ff007c0c */ /* 0x000fe2000bf25270 */
[----:B-1----:R-:W-:-:S04]  /*11c0*/  IMAD.WIDE R30, R33, 0x4, R30 ;  /* 0x00000004211e7825 */ /* 0x002fc800078e021e */
[----:B------:R-:W-:-:S08]  /*11d0*/  IMAD.WIDE R30, R29, 0x8, R30 ;  /* 0x000000081d1e7825 */ /* 0x000fd000078e021e */
[----:B------:R-:W-:Y:S05]  /*11e0*/  @!P1 BRA `(.L_x_42) ;  /* 0x00000008003c9947 */ /* 0x000fea0003800000 */
[----:B------:R-:W-:Y:S05]  /*11f0*/  @P0 EXIT ;  /* 0x000000000000094d */ /* 0x000fea0003800000 */
[----:B------:R-:W2:Y:S04]  /*1200*/  LDG.E.CONSTANT R34, desc[UR6][R4.64] ;  /* 0x0000000604227981 */ /* 0x000ea8000c1e9900 */
[----:B------:R-:W0:Y:S01]  /*1210*/  LDG.E.64 R32, desc[UR6][R30.64] ;  /* 0x000000061e207981 */ /* 0x000e22000c1e1b00 */
[--C-:B--2---:R-:W-:Y:S02]  /*1220*/  HADD2.F32 R35, -RZ, R34.reuse.H0_H0 ;  /* 0x20000022ff237230 */ /* 0x104fe40000004100 */
[----:B------:R-:W-:-:S03]  /*1230*/  HADD2.F32 R34, -RZ, R34.H1_H1 ;  /* 0x30000022ff227230 */ /* 0x000fc60000004100 */
[----:B------:R-:W-:Y:S02]  /*1240*/  FMUL.FTZ R35, R35, R2 ;  /* 0x0000000223237220 */ /* 0x000fe40000410000 */
[----:B------:R-:W-:Y:S01]  /*1250*/  FMUL.FTZ R34, R34, R3 ;  /* 0x0000000322227220 */ /* 0x000fe20000410000 */
[----:B------:R-:W-:Y:S01]  /*1260*/  IADD3 R3, R29, 0x400, RZ ;  /* 0x000004001d037810 */ /* 0x000fe20007ffe0ff */
[C---:B0-----:R-:W-:Y:S02]  /*1270*/  FFMA.FTZ R32, R0.reuse, R35, R32 ;  /* 0x0000002300207223 */ /* 0x041fe40000010020 */
[----:B------:R-:W-:Y:S01]  /*1280*/  FFMA.FTZ R33, R0, R34, R33 ;  /* 0x0000002200217223 */ /* 0x000fe20000010021 */
[----:B------:R-:W-:-:S04]  /*1290*/  ISETP.GE.AND P0, PT, R3, R28, PT ;  /* 0x0000001c0300720c */ /* 0x000fc80003f06270 */
[----:B------:R0:W-:Y:S09]  /*12a0*/  STG.E.64 desc[UR6][R30.64], R32 ;  /* 0x000000201e007986 */ /* 0x0001f2000c101b06 */
[----:B------:R-:W-:Y:S05]  /*12b0*/  @P0 EXIT ;  /* 0x000000000000094d */ /* 0x000fea0003800000 */
[----:B0-----:R-:W2:Y:S04]  /*12c0*/  LDG.E.CONSTANT R32, desc[UR6][R4.64+0x1000] ;  /* 0x0010000604207981 */ /* 0x001ea8000c1e9900 */
[----:B------:R-:W3:Y:S01]  /*12d0*/  LDG.E.64 R2, desc[UR6][R30.64+0x2000] ;  /* 0x002000061e027981 */ /* 0x000ee2000c1e1b00 */
[--C-:B--2---:R-:W-:Y:S02]  /*12e0*/  HADD2.F32 R33, -RZ, R32.reuse.H0_H0 ;  /* 0x20000020ff217230 */ /* 0x104fe40000004100 */
[----:B------:R-:W-:-:S03]  /*12f0*/  HADD2.F32 R32, -RZ, R32.H1_H1 ;  /* 0x30000020ff207230 */ /* 0x000fc60000004100 */
[----:B------:R-:W-:Y:S02]  /*1300*/  FMUL.FTZ R33, R33, R26 ;  /* 0x0000001a21217220 */ /* 0x000fe40000410000 */
[----:B------:R-:W-:Y:S01]  /*1310*/  FMUL.FTZ R32, R32, R27 ;  /* 0x0000001b20207220 */ /* 0x000fe20000410000 */
[----:B------:R-:W-:Y:S01]  /*1320*/  IADD3 R27, R29, 0x800, RZ ;  /* 0x000008001d1b7810 */ /* 0x000fe20007ffe0ff */
[C---:B---3--:R-:W-:Y:S02]  /*1330*/  FFMA.FTZ R2, R0.reuse, R33, R2 ;  /* 0x0000002100027223 */ /* 0x048fe40000010002 */
[----:B------:R-:W-:Y:S01]  /*1340*/  FFMA.FTZ R3, R0, R32, R3 ;  /* 0x0000002000037223 */ /* 0x000fe20000010003 */
[----:B------:R-:W-:-:S04]  /*1350*/  ISETP.GE.AND P0, PT, R27, R28, PT ;  /* 0x0000001c1b00720c */ /* 0x000fc80003f06270 */
[----:B------:R0:W-:Y:S09]  /*1360*/  STG.E.64 desc[UR6][R30.64+0x2000], R2 ;  /* 0x002000021e007986 */ /* 0x0001f2000c101b06 */
[----:B------:R-:W-:Y:S05]  /*1370*/  @P0 EXIT ;  /* 0x000000000000094d */ /* 0x000fea0003800000 */
[----:B------:R-:W2:Y:S04]  /*1380*/  LDG.E.CONSTANT R26, desc[UR6][R4.64+0x2000] ;  /* 0x00200006041a7981 */ /* 0x000ea8000c1e9900 */
[----:B0-----:R-:W3:Y:S01]  /*1390*/  LDG.E.64 R2, desc[UR6][R30.64+0x4000] ;  /* 0x004000061e027981 */ /* 0x001ee2000c1e1b00 */
[--C-:B--2---:R-:W-:Y:S02]  /*13a0*/  HADD2.F32 R32, -RZ, R26.reuse.H1_H1 ;  /* 0x3000001aff207230 */ /* 0x104fe40000004100 */
[----:B------:R-:W-:-:S03]  /*13b0*/  HADD2.F32 R27, -RZ, R26.H0_H0 ;  /* 0x2000001aff1b7230 */ /* 0x000fc60000004100 */
[----:B------:R-:W-:Y:S01]  /*13c0*/  FMUL.FTZ R32, R32, R25 ;  /* 0x0000001920207220 */ /* 0x000fe20000410000 */
[----:B------:R-:W-:Y:S01]  /*13d0*/  IADD3 R25, R29, 0xc00, RZ ;  /* 0x00000c001d197810 */ /* 0x000fe20007ffe0ff */
[----:B------:R-:W-:Y:S02]  /*13e0*/  FMUL.FTZ R27, R27, R24 ;  /* 0x000000181b1b7220 */ /* 0x000fe40000410000 */
[C---:B---3--:R-:W-:Y:S01]  /*13f0*/  FFMA.FTZ R3, R0.reuse, R32, R3 ;  /* 0x0000002000037223 */ /* 0x048fe20000010003 */
        /* <DEDUP_REMOVED lines=40> */
[----:B0-----:R-:W2:Y:S04]  /*1680*/  LDG.E.CONSTANT R2, desc[UR6][R4.64+0x6000] ;  /* 0x0060000604027981 */ /* 0x001ea8000c1e9900 */
[----:B------:R-:W3:Y:S01]  /*1690*/  LDG.E.64 R20, desc[UR6][R30.64+0xc000] ;  /* 0x00c000061e147981 */ /* 0x000ee2000c1e1b00 */
        /* <DEDUP_REMOVED lines=34> */
[----:B------:R-:W3:Y:S04]  /*18c0*/  LDG.E.CONSTANT R2, desc[UR6][R4.64+0x9000] ;  /* 0x0090000604027981 */ /* 0x000ee8000c1e9900 */
[----:B------:R-:W4:Y:S01]  /*18d0*/  LDG.E.64 R14, desc[UR6][R30.64+0x12000] ;  /* 0x012000061e0e7981 */ /* 0x000f22000c1e1b00 */
[----:B------:R-:W-:-:S04]  /*18e0*/  IADD3 R13, R29, 0x2800, RZ ;  /* 0x000028001d0d7810 */ /* 0x000fc80007ffe0ff */
[----:B------:R-:W-:Y:S01]  /*18f0*/  ISETP.GE.AND P0, PT, R13, R28, PT ;  /* 0x0000001c0d00720c */ /* 0x000fe20003f06270 */
[--C-:B---3--:R-:W-:Y:S02]  /*1900*/  HADD2.F32 R12, -RZ, R2.reuse.H1_H1 ;  /* 0x30000002ff0c7230 */ /* 0x108fe40000004100 */
[----:B------:R-:W-:-:S03]  /*1910*/  HADD2.F32 R3, -RZ, R2.H0_H0 ;  /* 0x20000002ff037230 */ /* 0x000fc60000004100 */
[----:B------:R-:W-:Y:S02]  /*1920*/  FMUL.FTZ R12, R12, R11 ;  /* 0x0000000b0c0c7220 */ /* 0x000fe40000410000 */
[----:B------:R-:W-:Y:S02]  /*1930*/  FMUL.FTZ R3, R3, R10 ;  /* 0x0000000a03037220 */ /* 0x000fe40000410000 */
[C---:B----4-:R-:W-:Y:S02]  /*1940*/  FFMA.FTZ R15, R0.reuse, R12, R15 ;  /* 0x0000000c000f7223 */ /* 0x050fe4000001000f */
[----:B------:R-:W-:-:S05]  /*1950*/  FFMA.FTZ R14, R0, R3, R14 ;  /* 0x00000003000e7223 */ /* 0x000fca000001000e */
[----:B------:R3:W-:Y:S01]  /*1960*/  STG.E.64 desc[UR6][R30.64+0x12000], R14 ;  /* 0x0120000e1e007986 */ /* 0x0007e2000c101b06 */
[----:B------:R-:W-:Y:S05]  /*1970*/  @P0 EXIT ;  /* 0x000000000000094d */ /* 0x000fea0003800000 */
[----:B------:R-:W4:Y:S04]  /*1980*/  LDG.E.CONSTANT R2, desc[UR6][R4.64+0xa000] ;  /* 0x00a0000604027981 */ /* 0x000f28000c1e9900 */
[----:B------:R-:W5:Y:S01]  /*1990*/  LDG.E.64 R12, desc[UR6][R30.64+0x14000] ;  /* 0x014000061e0c7981 */ /* 0x000f62000c1e1b00 */
[----:B------:R-:W-:-:S04]  /*19a0*/  IADD3 R29, R29, 0x2c00, RZ ;  /* 0x00002c001d1d7810 */ /* 0x000fc80007ffe0ff */
[----:B------:R-:W-:Y:S01]  /*19b0*/  ISETP.GE.AND P0, PT, R29, R28, PT ;  /* 0x0000001c1d00720c */ /* 0x000fe20003f06270 */
[--C-:B----4-:R-:W-:Y:S02]  /*19c0*/  HADD2.F32 R10, -RZ, R2.reuse.H1_H1 ;  /* 0x30000002ff0a7230 */ /* 0x110fe40000004100 */
[----:B------:R-:W-:-:S03]  /*19d0*/  HADD2.F32 R3, -RZ, R2.H0_H0 ;  /* 0x20000002ff037230 */ /* 0x000fc60000004100 */
[----:B------:R-:W-:Y:S02]  /*19e0*/  FMUL.FTZ R10, R10, R9 ;  /* 0x000000090a0a7220 */ /* 0x000fe40000410000 */
[----:B------:R-:W-:Y:S02]  /*19f0*/  FMUL.FTZ R3, R3, R8 ;  /* 0x0000000803037220 */ /* 0x000fe40000410000 */
[C---:B-----5:R-:W-:Y:S02]  /*1a00*/  FFMA.FTZ R13, R0.reuse, R10, R13 ;  /* 0x0000000a000d7223 */ /* 0x060fe4000001000d */
[----:B------:R-:W-:-:S05]  /*1a10*/  FFMA.FTZ R12, R0, R3, R12 ;  /* 0x00000003000c7223 */ /* 0x000fca000001000c */
[----:B------:R4:W-:Y:S01]  /*1a20*/  STG.E.64 desc[UR6][R30.64+0x14000], R12 ;  /* 0x0140000c1e007986 */ /* 0x0009e2000c101b06 */
[----:B------:R-:W-:Y:S05]  /*1a30*/  @P0 EXIT ;  /* 0x000000000000094d */ /* 0x000fea0003800000 */
[----:B------:R-:W5:Y:S04]  /*1a40*/  LDG.E.CONSTANT R4, desc[UR6][R4.64+0xb000] ;  /* 0x00b0000604047981 */ /* 0x000f68000c1e9900 */
[----:B------:R-:W2:Y:S01]  /*1a50*/  LDG.E.64 R8, desc[UR6][R30.64+0x16000] ;  /* 0x016000061e087981 */ /* 0x000ea2000c1e1b00 */
[--C-:B-----5:R-:W-:Y:S02]  /*1a60*/  HADD2.F32 R2, -RZ, R4.reuse.H1_H1 ;  /* 0x30000004ff027230 */ /* 0x120fe40000004100 */
[----:B------:R-:W-:-:S03]  /*1a70*/  HADD2.F32 R3, -RZ, R4.H0_H0 ;  /* 0x20000004ff037230 */ /* 0x000fc60000004100 */
[----:B------:R-:W-:Y:S02]  /*1a80*/  FMUL.FTZ R2, R2, R7 ;  /* 0x0000000702027220 */ /* 0x000fe40000410000 */
[----:B------:R-:W-:Y:S02]  /*1a90*/  FMUL.FTZ R3, R3, R6 ;  /* 0x0000000603037220 */ /* 0x000fe40000410000 */
[C---:B--2---:R-:W-:Y:S02]  /*1aa0*/  FFMA.FTZ R9, R0.reuse, R2, R9 ;  /* 0x0000000200097223 */ /* 0x044fe40000010009 */
[----:B------:R-:W-:-:S05]  /*1ab0*/  FFMA.FTZ R8, R0, R3, R8 ;  /* 0x0000000300087223 */ /* 0x000fca0000010008 */
[----:B------:R-:W-:Y:S01]  /*1ac0*/  STG.E.64 desc[UR6][R30.64+0x16000], R8 ;  /* 0x016000081e007986 */ /* 0x000fe2000c101b06 */
[----:B------:R-:W-:Y:S05]  /*1ad0*/  EXIT ;  /* 0x000000000000794d */ /* 0x000fea0003800000 */
.L_x_42:
[----:B------:R-:W-:Y:S05]  /*1ae0*/  @P0 EXIT ;  /* 0x000000000000094d */ /* 0x000fea0003800000 */
[----:B------:R-:W2:Y:S01]  /*1af0*/  LDG.E.CONSTANT R32, desc[UR6][R4.64] ;  /* 0x0000000604207981 */ /* 0x000ea2000c1e9900 */
[----:B------:R-:W-:-:S04]  /*1b00*/  IADD3 R35, R29, 0x400, RZ ;  /* 0x000004001d237810 */ /* 0x000fc80007ffe0ff */
[----:B------:R-:W-:Y:S01]  /*1b10*/  ISETP.GE.AND P0, PT, R35, R28, PT ;  /* 0x0000001c2300720c */ /* 0x000fe20003f06270 */
[--C-:B--2---:R-:W-:Y:S02]  /*1b20*/  HADD2.F32 R33, -RZ, R32.reuse.H0_H0 ;  /* 0x20000020ff217230 */ /* 0x104fe40000004100 */
[----:B------:R-:W-:-:S03]  /*1b30*/  HADD2.F32 R32, -RZ, R32.H1_H1 ;  /* 0x30000020ff207230 */ /* 0x000fc60000004100 */
[----:B------:R-:W-:Y:S02]  /*1b40*/  FMUL.FTZ R33, R33, R2 ;  /* 0x0000000221217220 */ /* 0x000fe40000410000 */
[----:B------:R-:W-:Y:S02]  /*1b50*/  FMUL.FTZ R3, R32, R3 ;  /* 0x0000000320037220 */ /* 0x000fe40000410000 */
[C---:B0-----:R-:W-:Y:S02]  /*1b60*/  FMUL.FTZ R2, R0.reuse, R33 ;  /* 0x0000002100027220 */ /* 0x041fe40000410000 */
[----:B------:R-:W-:-:S05]  /*1b70*/  FMUL.FTZ R3, R0, R3 ;  /* 0x0000000300037220 */ /* 0x000fca0000410000 */
[----:B------:R0:W-:Y:S01]  /*1b80*/  STG.E.64 desc[UR6][R30.64], R2 ;  /* 0x000000021e007986 */ /* 0x0001e2000c101b06 */
        /* <DEDUP_REMOVED lines=111> */
[----:B------:R-:W0:Y:S02]  /*2280*/  LDG.E.CONSTANT R4, desc[UR6][R4.64+0xb000] ;  /* 0x00b0000604047981 */ /* 0x000e24000c1e9900 */
[--C-:B0-----:R-:W-:Y:S02]  /*2290*/  HADD2.F32 R2, -RZ, R4.reuse.H1_H1 ;  /* 0x30000004ff027230 */ /* 0x101fe40000004100 */
[----:B------:R-:W-:-:S03]  /*22a0*/  HADD2.F32 R3, -RZ, R4.H0_H0 ;  /* 0x20000004ff037230 */ /* 0x000fc60000004100 */
[----:B------:R-:W-:Y:S02]  /*22b0*/  FMUL.FTZ R9, R2, R7 ;  /* 0x0000000702097220 */ /* 0x000fe40000410000 */
[----:B------:R-:W-:Y:S02]  /*22c0*/  FMUL.FTZ R7, R3, R6 ;  /* 0x0000000603077220 */ /* 0x000fe40000410000 */
[C---:B------:R-:W-:Y:S02]  /*22d0*/  FMUL.FTZ R3, R0.reuse, R9 ;  /* 0x0000000900037220 */ /* 0x040fe40000410000 */
[----:B------:R-:W-:-:S05]  /*22e0*/  FMUL.FTZ R2, R0, R7 ;  /* 0x0000000700027220 */ /* 0x000fca0000410000 */
[----:B------:R-:W-:Y:S01]  /*22f0*/  STG.E.64 desc[UR6][R30.64+0x16000], R2 ;  /* 0x016000021e007986 */ /* 0x000fe2000c101b06 */
[----:B------:R-:W-:Y:S05]  /*2300*/  EXIT ;  /* 0x000000000000794d */ /* 0x000fea0003800000 */
.L_x_41:
[----:B------:R-:W1:Y:S01]  /*2310*/  LDC.64 R30, c[0x0][0x220] ;  /* 0x00008800ff1e7b82 */ /* 0x000e620000000a00 */
[----:B------:R-:W-:Y:S01]  /*2320*/  IMAD R33, R32, UR8, RZ ;  /* 0x0000000820217c24 */ /* 0x000fe2000f8e02ff */
[----:B------:R-:W-:Y:S02]  /*2330*/  ULDC.U8 UR4, c[0x0][0x238] ;  /* 0x00008e0000047ab9 */ /* 0x000fe40000000000 */
[----:B------:R-:W-:Y:S01]  /*2340*/  UPRMT UR4, UR4, 0x8880, URZ ;  /* 0x0000888004047896 */ /* 0x000fe2000800003f */
[----:B-1----:R-:W-:-:S03]  /*2350*/  IMAD.WIDE R30, R33, 0x2, R30 ;  /* 0x00000002211e7825 */ /* 0x002fc600078e021e */
[----:B------:R-:W-:-:S04]  /*2360*/  LEA R30, P1, R29, R30, 0x2 ;  /* 0x0000001e1d1e7211 */ /* 0x000fc800078210ff */
[----:B------:R-:W-:Y:S02]  /*2370*/  LEA.HI.X R31, R29, R31, R34, 0x2, P1 ;  /* 0x0000001f1d1f7211 */ /* 0x000fe400008f1422 */
[----:B------:R-:W-:-:S13]  /*2380*/  ISETP.NE.AND P1, PT, RZ, UR4, PT ;  /* 0x00000004ff007c0c */ /* 0x000fda000bf25270 */
        /* <DEDUP_REMOVED lines=9> */
[----:B------:R-:W-:Y:S01]  /*2420*/  FMUL.FTZ R2, R0, R33 ;  /* 0x0000002100027220 */ /* 0x000fe20000410000 */
[----:B------:R-:W-:-:S04]  /*2430*/  IADD3 R33, R29, 0x400, RZ ;  /* 0x000004001d217810 */ /* 0x000fc80007ffe0ff */
[----:B------:R-:W-:Y:S02]  /*2440*/  F2FP.F16.F32.PACK_AB R3, R2, R3 ;  /* 0x000000030203723e */ /* 0x000fe400000000ff */
[----:B------:R-:W-:-:S04]  /*2450*/  ISETP.GE.AND P0, PT, R33, R28, PT ;  /* 0x0000001c2100720c */ /* 0x000fc80003f06270 */
[----:B---3--:R-:W-:-:S07]  /*2460*/  HFMA2.MMA R3, R32, 1, 1, R3 ;  /* 0x3c003c0020037835 */ /* 0x008fce0000000003 */
        /* <DEDUP_REMOVED lines=154> */
.L_x_43:
[----:B------:R-:W-:Y:S05]  /*2e10*/  @P0 EXIT ;  /* 0x000000000000094d */ /* 0x000fea0003800000 */
[----:B------:R-:W2:Y:S02]  /*2e20*/  LDG.E.CONSTANT R32, desc[UR6][R4.64] ;  /* 0x0000000604207981 */ /* 0x000ea4000c1e9900 */
[--C-:B--2---:R-:W-:Y:S02]  /*2e30*/  HADD2.F32 R33, -RZ, R32.reuse.H0_H0 ;  /* 0x20000020ff217230 */ /* 0x104fe40000004100 */
[----:B------:R-:W-:-:S03]  /*2e40*/  HADD2.F32 R32, -RZ, R32.H1_H1 ;  /* 0x30000020ff207230 */ /* 0x000fc60000004100 */
[----:B------:R-:W-:Y:S02]  /*2e50*/  FMUL.FTZ R33, R33, R2 ;  /* 0x0000000221217220 */ /* 0x000fe40000410000 */
[----:B------:R-:W-:Y:S02]  /*2e60*/  FMUL.FTZ R35, R32, R3 ;  /* 0x0000000320237220 */ /* 0x000fe40000410000 */
[C---:B0-----:R-:W-:Y:S01]  /*2e70*/  FMUL.FTZ R3, R0.reuse, R33 ;  /* 0x0000002100037220 */ /* 0x041fe20000410000 */
[----:B------:R-:W-:Y:S01]  /*2e80*/  IADD3 R33, R29, 0x400, RZ ;  /* 0x000004001d217810 */ /* 0x000fe20007ffe0ff */
[----:B------:R-:W-:-:S03]  /*2e90*/  FMUL.FTZ R2, R0, R35 ;  /* 0x0000002300027220 */ /* 0x000fc60000410000 */
[----:B------:R-:W-:Y:S02]  /*2ea0*/  ISETP.GE.AND P0, PT, R33, R28, PT ;  /* 0x0000001c2100720c */ /* 0x000fe40003f06270 */
[----:B------:R-:W-:-:S05]  /*2eb0*/  F2FP.F16.F32.PACK_AB R3, R2, R3 ;  /* 0x000000030203723e */ /* 0x000fca00000000ff */
[----:B------:R0:W-:Y:S06]  /*2ec0*/  STG.E desc[UR6][R30.64], R3 ;  /* 0x000000031e007986 */ /* 0x0001ec000c101906 */
        /* <DEDUP_REMOVED lines=131> */
.L_x_44:
        /* <DEDUP_REMOVED lines=16> */
.L_x_146:


//--------------------- .text._Z15rms_norm_kernelILi11EEvPKvPK6__halfPvffiibbb --------------------------
	.section	.text._Z15rms_norm_kernelILi11EEvPKvPK6__halfPvffiibbb,"ax",@progbits
	.align	128
        .global         _Z15rms_norm_kernelILi11EEvPKvPK6__halfPvffiibbb
        .type           _Z15rms_norm_kernelILi11EEvPKvPK6__halfPvffiibbb,@function
        .size           _Z15rms_norm_kernelILi11EEvPKvPK6__halfPvffiibbb,(.L_x_147 - _Z15rms_norm_kernelILi11EEvPKvPK6__halfPvffiibbb)
        .other          _Z15rms_norm_kernelILi11EEvPKvPK6__halfPvffiibbb,@"STO_CUDA_ENTRY STV_DEFAULT"
_Z15rms_norm_kernelILi11EEvPKvPK6__halfPvffiibbb:
.text._Z15rms_norm_kernelILi11EEvPKvPK6__halfPvffiibbb:
        /* <DEDUP_REMOVED lines=86> */
.L_x_46:
        /* <DEDUP_REMOVED lines=139> */
.L_x_47:
[----:B------:R-:W-:Y:S05]  /*0e10*/  BSYNC B0 ;  /* 0x0000000000007941 */ /* 0x000fea0003800000 */
.L_x_45:
[----:B------:R-:W-:Y:S01]  /*0e20*/  HFMA2.MMA R30, -RZ, RZ, 0, 1.9073486328125e-06 ;  /* 0x00000020ff1e7435 */ /* 0x000fe200000001ff */
[----:B------:R-:W-:-:S10]  /*0e30*/  MOV R28, 0x20 ;  /* 0x00000020001c7802 */ /* 0x000fd40000000f00 */
.L_x_48:
        /* <DEDUP_REMOVED lines=17> */
.L_x_49:
        /* <DEDUP_REMOVED lines=10> */
[----:B------:R-:W-:-:S04]  /*0ff0*/  ISETP.NE.AND P1, PT, RZ, UR4, PT ;  /* 0x00000004ff007c0c */ /* 0x000fc8000bf25270 */
[----:B------:R-:W1:Y:S01]  /*1000*/  LDC.64 R26, c[0x0][0x218] ;  /* 0x00008600ff1a7b82 */ /* 0x000e620000000a00 */
[----:B0-----:R-:W-:-:S06]  /*1010*/  FFMA.FTZ R28, R31, R29, R28 ;  /* 0x0000001d1f1c7223 */ /* 0x001fcc000001001c */
        /* <DEDUP_REMOVED lines=142> */
.L_x_51:
[----:B------:R-:W-:Y:S05]  /*1900*/  @P0 EXIT ;  /* 0x000000000000094d */ /* 0x000fea0003800000 */
[----:B------:R-:W2:Y:S01]  /*1910*/  LDG.E.CONSTANT R24, desc[UR6][R26.64] ;  /* 0x000000061a187981 */ /* 0x000ea2000c1e9900 */
[----:B------:R-:W-:-:S04]  /*1920*/  IADD3 R33, R25, 0x400, RZ ;  /* 0x0000040019217810 */ /* 0x000fc80007ffe0ff */
[----:B------:R-:W-:Y:S01]  /*1930*/  ISETP.GE.AND P0, PT, R33, R0, PT ;  /* 0x000000002100720c */ /* 0x000fe20003f06270 */
        /* <DEDUP_REMOVED lines=116> */
.L_x_50:
[----:B------:R-:W1:Y:S01]  /*2080*/  LDC.64 R30, c[0x0][0x220] ;  /* 0x00008800ff1e7b82 */ /* 0x000e620000000a00 */
[----:B------:R-:W-:Y:S01]  /*2090*/  ULDC.U8 UR4, c[0x0][0x238] ;  /* 0x00008e0000047ab9 */ /* 0x000fe20000000000 */
[----:B------:R-:W-:Y:S01]  /*20a0*/  IMAD R29, R24, UR8, RZ ;  /* 0x00000008181d7c24 */ /* 0x000fe2000f8e02ff */
[----:B------:R-:W-:-:S06]  /*20b0*/  UPRMT UR4, UR4, 0x8880, URZ ;  /* 0x0000888004047896 */ /* 0x000fcc000800003f */
[----:B------:R-:W-:Y:S01]  /*20c0*/  ISETP.NE.AND P2, PT, RZ, UR4, PT ;  /* 0x00000004ff007c0c */ /* 0x000fe2000bf45270 */
[----:B-1----:R-:W-:-:S03]  /*20d0*/  IMAD.WIDE R30, R29, 0x2, R30 ;  /* 0x000000021d1e7825 */ /* 0x002fc600078e021e */
[----:B------:R-:W-:-:S04]  /*20e0*/  LEA R30, P1, R25, R30, 0x2 ;  /* 0x0000001e191e7211 */ /* 0x000fc800078210ff */
[----:B------:R-:W-:-:S05]  /*20f0*/  LEA.HI.X R31, R25, R31, R32, 0x2, P1 ;  /* 0x0000001f191f7211 */ /* 0x000fca00008f1420 */
        /* <DEDUP_REMOVED lines=36> */
[C---:B------:R-:W-:Y:S01]  /*2340*/  FMUL.FTZ R3, R28.reuse, R5 ;  /* 0x000000051c037220 */ /* 0x040fe20000410000 */
[----:B------:R-:W-:Y:S01]  /*2350*/  IADD3 R5, R25, 0xc00, RZ ;  /* 0x00000c0019057810 */ /* 0x000fe20007ffe0ff */
[----:B------:R-:W-:-:S03]  /*2360*/  FMUL.FTZ R4, R28, R7 ;  /* 0x000000071c047220 */ /* 0x000fc60000410000 */
[----:B------:R-:W-:Y:S02]  /*2370*/  ISETP.GE.AND P0, PT, R5, R0, PT ;  /* 0x000000000500720c */ /* 0x000fe40003f06270 */
        /* <DEDUP_REMOVED lines=114> */
.L_x_52:
        /* <DEDUP_REMOVED lines=131> */
.L_x_53:
        /* <DEDUP_REMOVED lines=11> */
.L_x_147:


//--------------------- .text._Z15rms_norm_kernelILi10EEvPKvPK6__halfPvffiibbb --------------------------
	.section	.text._Z15rms_norm_kernelILi10EEvPKvPK6__halfPvffiibbb,"ax",@progbits
	.align	128
        .global         _Z15rms_norm_kernelILi10EEvPKvPK6__halfPvffiibbb
        .type           _Z15rms_norm_kernelILi10EEvPKvPK6__halfPvffiibbb,@function
        .size           _Z15rms_norm_kernelILi10EEvPKvPK6__halfPvffiibbb,(.L_x_148 - _Z15rms_norm_kernelILi10EEvPKvPK6__halfPvffiibbb)
        .other          _Z15rms_norm_kernelILi10EEvPKvPK6__halfPvffiibbb,@"STO_CUDA_ENTRY STV_DEFAULT"
_Z15rms_norm_kernelILi10EEvPKvPK6__halfPvffiibbb:
.text._Z15rms_norm_kernelILi10EEvPKvPK6__halfPvffiibbb:
        /* <DEDUP_REMOVED lines=80> */
.L_x_55:
        /* <DEDUP_REMOVED lines=127> */
.L_x_56:
[----:B------:R-:W-:Y:S05]  /*0cf0*/  BSYNC B0 ;  /* 0x0000000000007941 */ /* 0x000fea0003800000 */
.L_x_54:
[----:B------:R-:W-:Y:S01]  /*0d00*/  HFMA2.MMA R28, -RZ, RZ, 0, 1.9073486328125e-06 ;  /* 0x00000020ff1c7435 */ /* 0x000fe200000001ff */
[----:B------:R-:W-:-:S10]  /*0d10*/  MOV R27, 0x20 ;  /* 0x00000020001b7802 */ /* 0x000fd40000000f00 */
.L_x_57:
        /* <DEDUP_REMOVED lines=16> */
.L_x_58:
        /* <DEDUP_REMOVED lines=143> */
.L_x_60:
        /* <DEDUP_REMOVED lines=109> */
.L_x_59:
        /* <DEDUP_REMOVED lines=148> */
.L_x_61:
        /* <DEDUP_REMOVED lines=119> */
.L_x_62:
        /* <DEDUP_REMOVED lines=15> */
.L_x_148:


//--------------------- .text._Z15rms_norm_kernelILi9EEvPKvPK6__halfPvffiibbb --------------------------
	.section	.text._Z15rms_norm_kernelILi9EEvPKvPK6__halfPvffiibbb,"ax",@progbits
	.align	128
        .global         _Z15rms_norm_kernelILi9EEvPKvPK6__halfPvffiibbb
        .type           _Z15rms_norm_kernelILi9EEvPKvPK6__halfPvffiibbb,@function
        .size           _Z15rms_norm_kernelILi9EEvPKvPK6__halfPvffiibbb,(.L_x_149 - _Z15rms_norm_kernelILi9EEvPKvPK6__halfPvffiibbb)
        .other          _Z15rms_norm_kernelILi9EEvPKvPK6__halfPvffiibbb,@"STO_CUDA_ENTRY STV_DEFAULT"
_Z15rms_norm_kernelILi9EEvPKvPK6__halfPvffiibbb:
.text._Z15rms_norm_kernelILi9EEvPKvPK6__halfPvffiibbb:
        /* <DEDUP_REMOVED lines=10> */
[----:B0-----:R-:W-:Y:S02]  /*00a0*/  LOP3.LUT R0, R3, 0xffffffe0, RZ, 0xc0, !PT ;  /* 0xffffffe003007812 */ /* 0x001fe400078ec0ff */
[----:B------:R-:W-:Y:S02]  /*00b0*/  MOV R26, UR4 ;  /* 0x00000004001a7c02 */ /* 0x000fe40008000f00 */
[----:B------:R-:W-:Y:S02]  /*00c0*/  LOP3.LUT R0, R0, 0x1f, R3, 0xf8, !PT ;  /* 0x0000001f00007812 */ /* 0x000fe400078ef803 */
[----:B------:R-:W-:-:S04]  /*00d0*/  LEA.HI R5, R26, R26, RZ, 0x1 ;  /* 0x0000001a1a057211 */ /* 0x000fc800078f08ff */
[----:B------:R-:W-:-:S04]  /*00e0*/  SHF.R.S32.HI R5, RZ, 0x1, R5 ;  /* 0x00000001ff057819 */ /* 0x000fc80000011405 */
[----:B------:R-:W-:-:S13]  /*00f0*/  ISETP.GE.AND P0, PT, R0, R5, PT ;  /* 0x000000050000720c */ /* 0x000fda0003f06270 */
[----:B------:R-:W-:Y:S05]  /*0100*/  @P0 BRA `(.L_x_65) ;  /* 0x0000000800ac0947 */ /* 0x000fea0003800000 */
[----:B------:R-:W0:Y:S01]  /*0110*/  LDC.64 R20, c[0x0][0x210] ;  /* 0x00008400ff147b82 */ /* 0x000e220000000a00 */
[----:B-1----:R-:W-:-:S04]  /*0120*/  IMAD R3, R26, UR8, RZ ;  /* 0x000000081a037c24 */ /* 0x002fc8000f8e02ff */
        /* <DEDUP_REMOVED lines=54> */
.L_x_64:
[----:B------:R-:W2:Y:S01]  /*0490*/  LDC R26, c[0x0][0x234] ;  /* 0x00008d00ff1a7b82 */ /* 0x000ea20000000800 */
[----:B0-----:R-:W-:-:S04]  /*04a0*/  LOP3.LUT R0, R3, 0xffffffe0, RZ, 0xc0, !PT ;  /* 0xffffffe003007812 */ /* 0x001fc800078ec0ff */
[----:B------:R-:W-:Y:S02]  /*04b0*/  LOP3.LUT R0, R0, 0x1f, R3, 0xf8, !PT ;  /* 0x0000001f00007812 */ /* 0x000fe400078ef803 */
[----:B--2---:R-:W-:-:S04]  /*04c0*/  LEA.HI R5, R26, R26, RZ, 0x1 ;  /* 0x0000001a1a057211 */ /* 0x004fc800078f08ff */
[----:B------:R-:W-:-:S04]  /*04d0*/  SHF.R.S32.HI R5, RZ, 0x1, R5 ;  /* 0x00000001ff057819 */ /* 0x000fc80000011405 */
[----:B------:R-:W-:-:S13]  /*04e0*/  ISETP.GE.AND P0, PT, R0, R5, PT ;  /* 0x000000050000720c */ /* 0x000fda0003f06270 */
[----:B------:R-:W-:Y:S05]  /*04f0*/  @P0 BRA `(.L_x_65) ;  /* 0x0000000400b00947 */ /* 0x000fea0003800000 */
[----:B------:R-:W0:Y:S01]  /*0500*/  LDC.64 R20, c[0x0][0x210] ;  /* 0x00008400ff147b82 */ /* 0x000e220000000a00 */
[----:B-1----:R-:W-:-:S04]  /*0510*/  IMAD R3, R26, UR8, RZ ;  /* 0x000000081a037c24 */ /* 0x002fc8000f8e02ff */
        /* <DEDUP_REMOVED lines=87> */
[----:B------:R-:W-:Y:S02]  /*0a90*/  ISETP.GE.AND P1, PT, R4, R5, PT ;  /* 0x000000050400720c */ /* 0x000fe40003f26270 */
[----:B------:R-:W2:Y:S11]  /*0aa0*/  LDG.E.CONSTANT R4, desc[UR6][R20.64+0x7000] ;  /* 0x0070000614047981 */ /* 0x000eb6000c1e9900 */
[----:B------:R-:W3:Y:S01]  /*0ab0*/  @!P1 LDG.E.CONSTANT R19, desc[UR6][R20.64+0x8000] ;  /* 0x0080000614139981 */ /* 0x000ee2000c1e9900 */
[----:B--2---:R-:W-:-:S02]  /*0ac0*/  HADD2.F32 R18, -RZ, R4.H0_H0 ;  /* 0x20000004ff127230 */ /* 0x004fc40000004100 */
[----:B------:R-:W-:-:S03]  /*0ad0*/  HADD2.F32 R4, -RZ, R4.H1_H1 ;  /* 0x30000004ff047230 */ /* 0x000fc60000004100 */
[----:B------:R-:W-:Y:S02]  /*0ae0*/  FMNMX.FTZ R18, R18, 65504, PT ;  /* 0x477fe00012127809 */ /* 0x000fe40003810000 */
[----:B------:R-:W-:Y:S02]  /*0af0*/  FMNMX.FTZ R4, R4, 65504, PT ;  /* 0x477fe00004047809 */ /* 0x000fe40003810000 */
[----:B------:R-:W-:Y:S01]  /*0b00*/  FMNMX.FTZ R18, R18, -65504, !PT ;  /* 0xc77fe00012127809 */ /* 0x000fe20007810000 */
[--C-:B---3--:R-:W-:Y:S02]  /*0b10*/  @!P1 HADD2.F32 R22, -RZ, R19.reuse.H0_H0 ;  /* 0x20000013ff169230 */ /* 0x108fe40000004100 */
[----:B------:R-:W-:Y:S01]  /*0b20*/  @!P1 HADD2.F32 R24, -RZ, R19.H1_H1 ;  /* 0x30000013ff189230 */ /* 0x000fe20000004100 */
[----:B------:R-:W-:Y:S01]  /*0b30*/  FMNMX.FTZ R19, R4, -65504, !PT ;  /* 0xc77fe00004137809 */ /* 0x000fe20007810000 */
        /* <DEDUP_REMOVED lines=8> */
.L_x_65:
[----:B-1----:R-:W-:Y:S05]  /*0bc0*/  BSYNC B0 ;  /* 0x0000000000007941 */ /* 0x002fea0003800000 */
.L_x_63:
[----:B------:R-:W-:Y:S01]  /*0bd0*/  HFMA2.MMA R22, -RZ, RZ, 0, 1.9073486328125e-06 ;  /* 0x00000020ff167435 */ /* 0x000fe200000001ff */
[----:B------:R-:W-:-:S10]  /*0be0*/  MOV R4, 0x20 ;  /* 0x0000002000047802 */ /* 0x000fd40000000f00 */
.L_x_66:
        /* <DEDUP_REMOVED lines=19> */
.L_x_67:
        /* <DEDUP_REMOVED lines=25> */
[----:B------:R-:W2:Y:S02]  /*0eb0*/  LDG.E.CONSTANT R28, desc[UR6][R22.64] ;  /* 0x00000006161c7981 */ /* 0x000ea4000c1e9900 */
[----:B--2---:R-:W-:-:S05]  /*0ec0*/  HADD2.F32 R24, -RZ, R28.H1_H1 ;  /* 0x3000001cff187230 */ /* 0x004fca0000004100 */
[----:B------:R-:W-:Y:S02]  /*0ed0*/  FMUL.FTZ R3, R24, R3 ;  /* 0x0000000318037220 */ /* 0x000fe40000410000 */
[----:B------:R-:W0:Y:S01]  /*0ee0*/  LDG.E.64 R24, desc[UR6][R26.64] ;  /* 0x000000061a187981 */ /* 0x000e22000c1e1b00 */
[----:B------:R-:W-:-:S05]  /*0ef0*/  HADD2.F32 R29, -RZ, R28.H0_H0 ;  /* 0x2000001cff1d7230 */ /* 0x000fca0000004100 */
[----:B------:R-:W-:Y:S01]  /*0f00*/  FMUL.FTZ R29, R29, R2 ;  /* 0x000000021d1d7220 */ /* 0x000fe20000410000 */
[----:B------:R-:W-:-:S04]  /*0f10*/  IADD3 R2, R0, 0x400, RZ ;  /* 0x0000040000027810 */ /* 0x000fc80007ffe0ff */
[----:B------:R-:W-:Y:S01]  /*0f20*/  ISETP.GE.AND P0, PT, R2, R5, PT ;  /* 0x000000050200720c */ /* 0x000fe20003f06270 */
[C---:B0-----:R-:W-:Y:S01]  /*0f30*/  FFMA.FTZ R25, R4.reuse, R3, R25 ;  /* 0x0000000304197223 */ /* 0x041fe20000010019 */
[----:B------:R-:W-:-:S05]  /*0f40*/  FFMA.FTZ R24, R4, R29, R24 ;  /* 0x0000001d04187223 */ /* 0x000fca0000010018 */
[----:B------:R0:W-:Y:S06]  /*0f50*/  STG.E.64 desc[UR6][R26.64], R24 ;  /* 0x000000181a007986 */ /* 0x0001ec000c101b06 */
[----:B------:R-:W-:Y:S05]  /*0f60*/  @P0 EXIT ;  /* 0x000000000000094d */ /* 0x000fea0003800000 */
[----:B0-----:R-:W2:Y:S04]  /*0f70*/  LDG.E.CONSTANT R24, desc[UR6][R22.64+0x1000] ;  /* 0x0010000616187981 */ /* 0x001ea8000c1e9900 */
[----:B------:R-:W3:Y:S01]  /*0f80*/  LDG.E.64 R2, desc[UR6][R26.64+0x2000] ;  /* 0x002000061a027981 */ /* 0x000ee2000c1e1b00 */
        /* <DEDUP_REMOVED lines=92> */
.L_x_69:
[----:B------:R-:W-:Y:S05]  /*1550*/  @P0 EXIT ;  /* 0x000000000000094d */ /* 0x000fea0003800000 */
[----:B------:R-:W2:Y:S02]  /*1560*/  LDG.E.CONSTANT R24, desc[UR6][R22.64] ;  /* 0x0000000616187981 */ /* 0x000ea4000c1e9900 */
[--C-:B--2---:R-:W-:Y:S02]  /*1570*/  HADD2.F32 R25, -RZ, R24.reuse.H0_H0 ;  /* 0x20000018ff197230 */ /* 0x104fe40000004100 */
[----:B------:R-:W-:-:S03]  /*1580*/  HADD2.F32 R24, -RZ, R24.H1_H1 ;  /* 0x30000018ff187230 */ /* 0x000fc60000004100 */
[----:B------:R-:W-:Y:S01]  /*1590*/  FMUL.FTZ R25, R25, R2 ;  /* 0x0000000219197220 */ /* 0x000fe20000410000 */
[----:B------:R-:W-:Y:S01]  /*15a0*/  IADD3 R2, R0, 0x400, RZ ;  /* 0x0000040000027810 */ /* 0x000fe20007ffe0ff */
[----:B------:R-:W-:-:S03]  /*15b0*/  FMUL.FTZ R3, R24, R3 ;  /* 0x0000000318037220 */ /* 0x000fc60000410000 */
[----:B------:R-:W-:Y:S01]  /*15c0*/  ISETP.GE.AND P0, PT, R2, R5, PT ;  /* 0x000000050200720c */ /* 0x000fe20003f06270 */
        /* <DEDUP_REMOVED lines=90> */
.L_x_68:
        /* <DEDUP_REMOVED lines=10> */
[----:B------:R-:W2:Y:S02]  /*1c10*/  LDG.E.CONSTANT R26, desc[UR6][R22.64] ;  /* 0x00000006161a7981 */ /* 0x000ea4000c1e9900 */
[----:B--2---:R-:W-:-:S05]  /*1c20*/  HADD2.F32 R27, -RZ, R26.H0_H0 ;  /* 0x2000001aff1b7230 */ /* 0x004fca0000004100 */
[----:B------:R-:W-:Y:S02]  /*1c30*/  FMUL.FTZ R27, R27, R2 ;  /* 0x000000021b1b7220 */ /* 0x000fe40000410000 */
[----:B------:R-:W2:Y:S01]  /*1c40*/  LDG.E R2, desc[UR6][R24.64] ;  /* 0x0000000618027981 */ /* 0x000ea2000c1e1900 */
[----:B------:R-:W-:-:S05]  /*1c50*/  HADD2.F32 R26, -RZ, R26.H1_H1 ;  /* 0x3000001aff1a7230 */ /* 0x000fca0000004100 */
[----:B------:R-:W-:Y:S01]  /*1c60*/  FMUL.FTZ R29, R26, R3 ;  /* 0x000000031a1d7220 */ /* 0x000fe20000410000 */
[----:B0-----:R-:W-:-:S03]  /*1c70*/  FMUL.FTZ R3, R4, R27 ;  /* 0x0000001b04037220 */ /* 0x001fc60000410000 */
[----:B------:R-:W-:-:S05]  /*1c80*/  FMUL.FTZ R26, R4, R29 ;  /* 0x0000001d041a7220 */ /* 0x000fca0000410000 */
[----:B------:R-:W-:Y:S02]  /*1c90*/  F2FP.F16.F32.PACK_AB R3, R26, R3 ;  /* 0x000000031a03723e */ /* 0x000fe400000000ff */
[----:B------:R-:W-:-:S04]  /*1ca0*/  IADD3 R26, R0, 0x400, RZ ;  /* 0x00000400001a7810 */ /* 0x000fc80007ffe0ff */
[----:B------:R-:W-:Y:S01]  /*1cb0*/  ISETP.GE.AND P0, PT, R26, R5, PT ;  /* 0x000000051a00720c */ /* 0x000fe20003f06270 */
        /* <DEDUP_REMOVED lines=113> */
.L_x_70:
[----:B------:R-:W-:Y:S05]  /*23d0*/  @P0 EXIT ;  /* 0x000000000000094d */ /* 0x000fea0003800000 */
[----:B------:R-:W2:Y:S02]  /*23e0*/  LDG.E.CONSTANT R26, desc[UR6][R22.64] ;  /* 0x00000006161a7981 */ /* 0x000ea4000c1e9900 */
[--C-:B--2---:R-:W-:Y:S02]  /*23f0*/  HADD2.F32 R27, -RZ, R26.reuse.H0_H0 ;  /* 0x2000001aff1b7230 */ /* 0x104fe40000004100 */
[----:B------:R-:W-:-:S03]  /*2400*/  HADD2.F32 R26, -RZ, R26.H1_H1 ;  /* 0x3000001aff1a7230 */ /* 0x000fc60000004100 */
[----:B------:R-:W-:Y:S02]  /*2410*/  FMUL.FTZ R27, R27, R2 ;  /* 0x000000021b1b7220 */ /* 0x000fe40000410000 */
[----:B------:R-:W-:Y:S01]  /*2420*/  FMUL.FTZ R29, R26, R3 ;  /* 0x000000031a1d7220 */ /* 0x000fe20000410000 */
[----:B------:R-:W-:Y:S01]  /*2430*/  IADD3 R26, R0, 0x400, RZ ;  /* 0x00000400001a7810 */ /* 0x000fe20007ffe0ff */
[C---:B0-----:R-:W-:Y:S02]  /*2440*/  FMUL.FTZ R3, R4.reuse, R27 ;  /* 0x0000001b04037220 */ /* 0x041fe40000410000 */
        /* <DEDUP_REMOVED lines=99> */
.L_x_71:
        /* <DEDUP_REMOVED lines=16> */
.L_x_149:


//--------------------- .text._Z15rms_norm_kernelILi8EEvPKvPK6__halfPvffiibbb --------------------------
	.section	.text._Z15rms_norm_kernelILi8EEvPKvPK6__halfPvffiibbb,"ax",@progbits
	.align	128
        .global         _Z15rms_norm_kernelILi8EEvPKvPK6__halfPvffiibbb
        .type           _Z15rms_norm_kernelILi8EEvPKvPK6__halfPvffiibbb,@function
        .size           _Z15rms_norm_kernelILi8EEvPKvPK6__halfPvffiibbb,(.L_x_150 - _Z15rms_norm_kernelILi8EEvPKvPK6__halfPvffiibbb)
        .other          _Z15rms_norm_kernelILi8EEvPKvPK6__halfPvffiibbb,@"STO_CUDA_ENTRY STV_DEFAULT"
_Z15rms_norm_kernelILi8EEvPKvPK6__halfPvffiibbb:
.text._Z15rms_norm_kernelILi8EEvPKvPK6__halfPvffiibbb:
        /* <DEDUP_REMOVED lines=68> */
.L_x_73:
        /* <DEDUP_REMOVED lines=103> */
.L_x_74:
[----:B------:R-:W-:Y:S05]  /*0ab0*/  BSYNC B0 ;  /* 0x0000000000007941 */ /* 0x000fea0003800000 */
.L_x_72:
[----:B------:R-:W-:Y:S01]  /*0ac0*/  HFMA2.MMA R23, -RZ, RZ, 0, 1.9073486328125e-06 ;  /* 0x00000020ff177435 */ /* 0x000fe200000001ff */
[----:B------:R-:W-:-:S10]  /*0ad0*/  MOV R22, 0x20 ;  /* 0x0000002000167802 */ /* 0x000fd40000000f00 */
.L_x_75:
        /* <DEDUP_REMOVED lines=17> */
.L_x_76:
        /* <DEDUP_REMOVED lines=119> */
.L_x_78:
        /* <DEDUP_REMOVED lines=87> */
.L_x_77:
        /* <DEDUP_REMOVED lines=120> */
.L_x_79:
        /* <DEDUP_REMOVED lines=95> */
.L_x_80:
        /* <DEDUP_REMOVED lines=12> */
.L_x_150:


//--------------------- .text._Z15rms_norm_kernelILi7EEvPKvPK6__halfPvffiibbb --------------------------
	.section	.text._Z15rms_norm_kernelILi7EEvPKvPK6__halfPvffiibbb,"ax",@progbits
	.align	128
        .global         _Z15rms_norm_kernelILi7EEvPKvPK6__halfPvffiibbb
        .type           _Z15rms_norm_kernelILi7EEvPKvPK6__halfPvffiibbb,@function
        .size           _Z15rms_norm_kernelILi7EEvPKvPK6__halfPvffiibbb,(.L_x_151 - _Z15rms_norm_kernelILi7EEvPKvPK6__halfPvffiibbb)
        .other          _Z15rms_norm_kernelILi7EEvPKvPK6__halfPvffiibbb,@"STO_CUDA_ENTRY STV_DEFAULT"
_Z15rms_norm_kernelILi7EEvPKvPK6__halfPvffiibbb:
.text._Z15rms_norm_kernelILi7EEvPKvPK6__halfPvffiibbb:
        /* <DEDUP_REMOVED lines=62> */
.L_x_82:
        /* <DEDUP_REMOVED lines=91> */
.L_x_83:
[----:B------:R-:W-:Y:S05]  /*0990*/  BSYNC B0 ;  /* 0x0000000000007941 */ /* 0x000fea0003800000 */
.L_x_81:
[----:B------:R-:W-:Y:S01]  /*09a0*/  HFMA2.MMA R22, -RZ, RZ, 0, 1.9073486328125e-06 ;  /* 0x00000020ff167435 */ /* 0x000fe200000001ff */
[----:B------:R-:W-:-:S10]  /*09b0*/  MOV R20, 0x20 ;  /* 0x0000002000147802 */ /* 0x000fd40000000f00 */
.L_x_84:
        /* <DEDUP_REMOVED lines=17> */
.L_x_85:
        /* <DEDUP_REMOVED lines=33> */
[----:B------:R-:W-:Y:S01]  /*0ce0*/  ISETP.GE.AND P0, PT, R3, R0, PT ;  /* 0x000000000300720c */ /* 0x000fe20003f06270 */
[----:B------:R-:W-:-:S05]  /*0cf0*/  FFMA.FTZ R24, R20, R21, R24 ;  /* 0x0000001514187223 */ /* 0x000fca0000010018 */
[----:B------:R0:W-:Y:S07]  /*0d00*/  STG.E.64 desc[UR6][R22.64], R24 ;  /* 0x0000001816007986 */ /* 0x0001ee000c101b06 */
[----:B------:R-:W-:Y:S05]  /*0d10*/  @P0 EXIT ;  /* 0x000000000000094d */ /* 0x000fea0003800000 */
[----:B------:R-:W2:Y:S04]  /*0d20*/  LDG.E.CONSTANT R16, desc[UR6][R18.64+0x1000] ;  /* 0x0010000612107981 */ /* 0x000ea8000c1e9900 */
[----:B------:R-:W3:Y:S01]  /*0d30*/  LDG.E.64 R2, desc[UR6][R22.64+0x2000] ;  /* 0x0020000616027981 */ /* 0x000ee2000c1e1b00 */
[----:B0-----:R-:W-:-:S04]  /*0d40*/  IADD3 R25, R17, 0x800, RZ ;  /* 0x0000080011197810 */ /* 0x001fc80007ffe0ff */
        /* <DEDUP_REMOVED lines=67> */
.L_x_87:
        /* <DEDUP_REMOVED lines=76> */
.L_x_86:
        /* <DEDUP_REMOVED lines=106> */
.L_x_88:
        /* <DEDUP_REMOVED lines=83> */
.L_x_89:
        /* <DEDUP_REMOVED lines=15> */
.L_x_151:


//--------------------- .text._Z15rms_norm_kernelILi6EEvPKvPK6__halfPvffiibbb --------------------------
	.section	.text._Z15rms_norm_kernelILi6EEvPKvPK6__halfPvffiibbb,"ax",@progbits
	.align	128
        .global         _Z15rms_norm_kernelILi6EEvPKvPK6__halfPvffiibbb
        .type           _Z15rms_norm_kernelILi6EEvPKvPK6__halfPvffiibbb,@function
        .size           _Z15rms_norm_kernelILi6EEvPKvPK6__halfPvffiibbb,(.L_x_152 - _Z15rms_norm_kernelILi6EEvPKvPK6__halfPvffiibbb)
        .other          _Z15rms_norm_kernelILi6EEvPKvPK6__halfPvffiibbb,@"STO_CUDA_ENTRY STV_DEFAULT"
_Z15rms_norm_kernelILi6EEvPKvPK6__halfPvffiibbb:
.text._Z15rms_norm_kernelILi6EEvPKvPK6__halfPvffiibbb:
        /* <DEDUP_REMOVED lines=56> */
.L_x_91:
        /* <DEDUP_REMOVED lines=79> */
.L_x_92:
[----:B------:R-:W-:Y:S05]  /*0870*/  BSYNC B0 ;  /* 0x0000000000007941 */ /* 0x000fea0003800000 */
.L_x_90:
[----:B------:R-:W-:Y:S01]  /*0880*/  HFMA2.MMA R20, -RZ, RZ, 0, 1.9073486328125e-06 ;  /* 0x00000020ff147435 */ /* 0x000fe200000001ff */
[----:B------:R-:W-:-:S10]  /*0890*/  MOV R19, 0x20 ;  /* 0x0000002000137802 */ /* 0x000fd40000000f00 */
.L_x_93:
        /* <DEDUP_REMOVED lines=17> */
.L_x_94:
        /* <DEDUP_REMOVED lines=28> */
[----:B------:R-:W-:Y:S01]  /*0b70*/  HADD2.F32 R23, -RZ, R22.H0_H0 ;  /* 0x20000016ff177230 */ /* 0x000fe20000004100 */
[----:B------:R-:W-:Y:S02]  /*0b80*/  IADD3 R22, R0, 0x400, RZ ;  /* 0x0000040000167810 */ /* 0x000fe40007ffe0ff */
[----:B------:R-:W-:-:S02]  /*0b90*/  FMUL.FTZ R24, R24, R3 ;  /* 0x0000000318187220 */ /* 0x000fc40000410000 */
[----:B------:R-:W-:Y:S01]  /*0ba0*/  ISETP.GE.AND P0, PT, R22, R15, PT ;  /* 0x0000000f1600720c */ /* 0x000fe20003f06270 */
[----:B------:R-:W-:Y:S01]  /*0bb0*/  FMUL.FTZ R23, R23, R2 ;  /* 0x0000000217177220 */ /* 0x000fe20000410000 */
[----:B0-----:R-:W-:-:S03]  /*0bc0*/  FFMA.FTZ R21, R14, R24, R21 ;  /* 0x000000180e157223 */ /* 0x001fc60000010015 */
        /* <DEDUP_REMOVED lines=61> */
.L_x_96:
[----:B------:R-:W-:Y:S05]  /*0fa0*/  @P0 EXIT ;  /* 0x000000000000094d */ /* 0x000fea0003800000 */
[----:B------:R-:W2:Y:S02]  /*0fb0*/  LDG.E.CONSTANT R20, desc[UR6][R16.64] ;  /* 0x0000000610147981 */ /* 0x000ea4000c1e9900 */
[--C-:B--2---:R-:W-:Y:S02]  /*0fc0*/  HADD2.F32 R22, -RZ, R20.reuse.H1_H1 ;  /* 0x30000014ff167230 */ /* 0x104fe40000004100 */
[----:B------:R-:W-:Y:S01]  /*0fd0*/  HADD2.F32 R21, -RZ, R20.H0_H0 ;  /* 0x20000014ff157230 */ /* 0x000fe20000004100 */
[----:B------:R-:W-:Y:S02]  /*0fe0*/  IADD3 R20, R0, 0x400, RZ ;  /* 0x0000040000147810 */ /* 0x000fe40007ffe0ff */
[----:B------:R-:W-:Y:S02]  /*0ff0*/  FMUL.FTZ R3, R22, R3 ;  /* 0x0000000316037220 */ /* 0x000fe40000410000 */
[----:B------:R-:W-:Y:S01]  /*1000*/  ISETP.GE.AND P0, PT, R20, R15, PT ;  /* 0x0000000f1400720c */ /* 0x000fe20003f06270 */
[----:B------:R-:W-:Y:S01]  /*1010*/  FMUL.FTZ R21, R21, R2 ;  /* 0x0000000215157220 */ /* 0x000fe20000410000 */
[----:B0-----:R-:W-:-:S03]  /*1020*/  FMUL.FTZ R3, R14, R3 ;  /* 0x000000030e037220 */ /* 0x001fc60000410000 */
        /* <DEDUP_REMOVED lines=56> */
.L_x_95:
        /* <DEDUP_REMOVED lines=92> */
.L_x_97:
        /* <DEDUP_REMOVED lines=71> */
.L_x_98:
        /* <DEDUP_REMOVED lines=10> */
.L_x_152:


//--------------------- .text._Z15rms_norm_kernelILi5EEvPKvPK6__halfPvffiibbb --------------------------
	.section	.text._Z15rms_norm_kernelILi5EEvPKvPK6__halfPvffiibbb,"ax",@progbits
	.align	128
        .global         _Z15rms_norm_kernelILi5EEvPKvPK6__halfPvffiibbb
        .type           _Z15rms_norm_kernelILi5EEvPKvPK6__halfPvffiibbb,@function
        .size           _Z15rms_norm_kernelILi5EEvPKvPK6__halfPvffiibbb,(.L_x_153 - _Z15rms_norm_kernelILi5EEvPKvPK6__halfPvffiibbb)
        .other          _Z15rms_norm_kernelILi5EEvPKvPK6__halfPvffiibbb,@"STO_CUDA_ENTRY STV_DEFAULT"
_Z15rms_norm_kernelILi5EEvPKvPK6__halfPvffiibbb:
.text._Z15rms_norm_kernelILi5EEvPKvPK6__halfPvffiibbb:
        /* <DEDUP_REMOVED lines=12> */
[----:B------:R-:W-:Y:S02]  /*00c0*/  ULEA.HI UR4, UR6, UR6, URZ, 0x1 ;  /* 0x0000000606047291 */ /* 0x000fe4000f8f083f */
[----:B------:R-:W-:Y:S01]  /*00d0*/  UIMAD UR5, UR5, UR6, URZ ;  /* 0x00000006050572a4 */ /* 0x000fe2000f8e023f */
[----:B------:R-:W-:Y:S01]  /*00e0*/  LOP3.LUT R13, R13, 0x1f, R12, 0xf8, !PT ;  /* 0x0000001f0d0d7812 */ /* 0x000fe200078ef80c */
[----:B------:R-:W-:-:S04]  /*00f0*/  USHF.R.S32.HI UR4, URZ, 0x1, UR4 ;  /* 0x000000013f047899 */ /* 0x000fc80008011404 */
[----:B------:R-:W-:Y:S02]  /*0100*/  MOV R16, UR5 ;  /* 0x0000000500107c02 */ /* 0x000fe40008000f00 */
[----:B------:R-:W-:-:S04]  /*0110*/  MOV R0, UR4 ;  /* 0x0000000400007c02 */ /* 0x000fc80008000f00 */
[----:B------:R-:W-:-:S13]  /*0120*/  ISETP.GE.AND P0, PT, R13, R0, PT ;  /* 0x000000000d00720c */ /* 0x000fda0003f06270 */
[----:B------:R-:W-:Y:S05]  /*0130*/  @P0 BRA `(.L_x_101) ;  /* 0x0000000400880947 */ /* 0x000fea0003800000 */
[----:B------:R-:W0:Y:S02]  /*0140*/  LDC.64 R10, c[0x0][0x210] ;  /* 0x00008400ff0a7b82 */ /* 0x000e240000000a00 */
        /* <DEDUP_REMOVED lines=30> */
.L_x_100:
[----:B------:R-:W0:Y:S01]  /*0330*/  LDC R16, c[0x0][0x234] ;  /* 0x00008d00ff107b82 */ /* 0x000e220000000800 */
[----:B------:R-:W-:-:S04]  /*0340*/  LOP3.LUT R13, R12, 0xffffffe0, RZ, 0xc0, !PT ;  /* 0xffffffe00c0d7812 */ /* 0x000fc800078ec0ff */
[----:B------:R-:W-:Y:S02]  /*0350*/  LOP3.LUT R13, R13, 0x1f, R12, 0xf8, !PT ;  /* 0x0000001f0d0d7812 */ /* 0x000fe400078ef80c */
[C---:B0-----:R-:W-:Y:S01]  /*0360*/  LEA.HI R0, R16.reuse, R16, RZ, 0x1 ;  /* 0x0000001010007211 */ /* 0x041fe200078f08ff */
[----:B------:R-:W-:-:S03]  /*0370*/  IMAD R16, R16, UR5, RZ ;  /* 0x0000000510107c24 */ /* 0x000fc6000f8e02ff */
[----:B------:R-:W-:-:S04]  /*0380*/  SHF.R.S32.HI R0, RZ, 0x1, R0 ;  /* 0x00000001ff007819 */ /* 0x000fc80000011400 */
[----:B------:R-:W-:-:S13]  /*0390*/  ISETP.GE.AND P0, PT, R13, R0, PT ;  /* 0x000000000d00720c */ /* 0x000fda0003f06270 */
[----:B------:R-:W-:Y:S05]  /*03a0*/  @P0 BRA `(.L_x_101) ;  /* 0x0000000000ec0947 */ /* 0x000fea0003800000 */
[----:B------:R-:W0:Y:S02]  /*03b0*/  LDC.64 R10, c[0x0][0x210] ;  /* 0x00008400ff0a7b82 */ /* 0x000e240000000a00 */
        /* <DEDUP_REMOVED lines=58> */
.L_x_101:
[----:B------:R-:W-:Y:S05]  /*0760*/  BSYNC B0 ;  /* 0x0000000000007941 */ /* 0x000fea0003800000 */
.L_x_99:
[----:B------:R-:W-:Y:S01]  /*0770*/  HFMA2.MMA R18, -RZ, RZ, 0, 1.9073486328125e-06 ;  /* 0x00000020ff127435 */ /* 0x000fe200000001ff */
[----:B------:R-:W-:-:S10]  /*0780*/  MOV R17, 0x20 ;  /* 0x0000002000117802 */ /* 0x000fd40000000f00 */
.L_x_102:
        /* <DEDUP_REMOVED lines=17> */
.L_x_103:
        /* <DEDUP_REMOVED lines=17> */
[----:B------:R-:W-:Y:S02]  /*09b0*/  ULDC.U8 UR4, c[0x0][0x238] ;  /* 0x00008e0000047ab9 */ /* 0x000fe40000000000 */
        /* <DEDUP_REMOVED lines=8> */
[----:B------:R-:W-:-:S04]  /*0a40*/  IADD3 R23, R13, 0x400, RZ ;  /* 0x000004000d177810 */ /* 0x000fc80007ffe0ff */
[----:B------:R-:W-:Y:S01]  /*0a50*/  ISETP.GE.AND P0, PT, R23, R0, PT ;  /* 0x000000001700720c */ /* 0x000fe20003f06270 */
[--C-:B--2---:R-:W-:Y:S02]  /*0a60*/  HADD2.F32 R22, -RZ, R20.reuse.H1_H1 ;  /* 0x30000014ff167230 */ /* 0x104fe40000004100 */
[----:B------:R-:W-:-:S03]  /*0a70*/  HADD2.F32 R21, -RZ, R20.H0_H0 ;  /* 0x20000014ff157230 */ /* 0x000fc60000004100 */
[----:B------:R-:W-:Y:S02]  /*0a80*/  FMUL.FTZ R22, R22, R3 ;  /* 0x0000000316167220 */ /* 0x000fe40000410000 */
[----:B------:R-:W-:Y:S02]  /*0a90*/  FMUL.FTZ R21, R21, R2 ;  /* 0x0000000215157220 */ /* 0x000fe40000410000 */
[C---:B0-----:R-:W-:Y:S02]  /*0aa0*/  FFMA.FTZ R19, R12.reuse, R22, R19 ;  /* 0x000000160c137223 */ /* 0x041fe40000010013 */
        /* <DEDUP_REMOVED lines=49> */
.L_x_105:
        /* <DEDUP_REMOVED lines=54> */
.L_x_104:
[----:B------:R-:W1:Y:S01]  /*1120*/  LDC.64 R18, c[0x0][0x220] ;  /* 0x00008800ff127b82 */ /* 0x000e620000000a00 */
[----:B------:R-:W-:Y:S02]  /*1130*/  ULDC.U8 UR4, c[0x0][0x238] ;  /* 0x00008e0000047ab9 */ /* 0x000fe40000000000 */
        /* <DEDUP_REMOVED lines=75> */
.L_x_106:
        /* <DEDUP_REMOVED lines=59> */
.L_x_107:
        /* <DEDUP_REMOVED lines=14> */
.L_x_153:


//--------------------- .text._Z15rms_norm_kernelILi4EEvPKvPK6__halfPvffiibbb --------------------------
	.section	.text._Z15rms_norm_kernelILi4EEvPKvPK6__halfPvffiibbb,"ax",@progbits
	.align	128
        .global         _Z15rms_norm_kernelILi4EEvPKvPK6__halfPvffiibbb
        .type           _Z15rms_norm_kernelILi4EEvPKvPK6__halfPvffiibbb,@function
        .size           _Z15rms_norm_kernelILi4EEvPKvPK6__halfPvffiibbb,(.L_x_154 - _Z15rms_norm_kernelILi4EEvPKvPK6__halfPvffiibbb)
        .other          _Z15rms_norm_kernelILi4EEvPKvPK6__halfPvffiibbb,@"STO_CUDA_ENTRY STV_DEFAULT"
_Z15rms_norm_kernelILi4EEvPKvPK6__halfPvffiibbb:
.text._Z15rms_norm_kernelILi4EEvPKvPK6__halfPvffiibbb:
        /* <DEDUP_REMOVED lines=44> */
.L_x_109:
        /* <DEDUP_REMOVED lines=55> */
.L_x_110:
[----:B------:R-:W-:Y:S05]  /*0630*/  BSYNC B0 ;  /* 0x0000000000007941 */ /* 0x000fea0003800000 */
.L_x_108:
[----:B------:R-:W-:Y:S01]  /*0640*/  HFMA2.MMA R16, -RZ, RZ, 0, 1.9073486328125e-06 ;  /* 0x00000020ff107435 */ /* 0x000fe200000001ff */
[----:B------:R-:W-:-:S10]  /*0650*/  MOV R15, 0x20 ;  /* 0x00000020000f7802 */ /* 0x000fd40000000f00 */
.L_x_111:
        /* <DEDUP_REMOVED lines=17> */
.L_x_112:
        /* <DEDUP_REMOVED lines=71> */
.L_x_114:
        /* <DEDUP_REMOVED lines=43> */
.L_x_113:
        /* <DEDUP_REMOVED lines=64> */
.L_x_115:
        /* <DEDUP_REMOVED lines=47> */
.L_x_116:
        /* <DEDUP_REMOVED lines=16> */
.L_x_154:


//--------------------- .text._Z15rms_norm_kernelILi3EEvPKvPK6__halfPvffiibbb --------------------------
	.section	.text._Z15rms_norm_kernelILi3EEvPKvPK6__halfPvffiibbb,"ax",@progbits
	.align	128
        .global         _Z15rms_norm_kernelILi3EEvPKvPK6__halfPvffiibbb
        .type           _Z15rms_norm_kernelILi3EEvPKvPK6__halfPvffiibbb,@function
        .size           _Z15rms_norm_kernelILi3EEvPKvPK6__halfPvffiibbb,(.L_x_155 - _Z15rms_norm_kernelILi3EEvPKvPK6__halfPvffiibbb)
        .other          _Z15rms_norm_kernelILi3EEvPKvPK6__halfPvffiibbb,@"STO_CUDA_ENTRY STV_DEFAULT"
_Z15rms_norm_kernelILi3EEvPKvPK6__halfPvffiibbb:
.text._Z15rms_norm_kernelILi3EEvPKvPK6__halfPvffiibbb:
        /* <DEDUP_REMOVED lines=38> */
.L_x_118:
        /* <DEDUP_REMOVED lines=43> */
.L_x_119:
[----:B------:R-:W-:Y:S05]  /*0510*/  BSYNC B0 ;  /* 0x0000000000007941 */ /* 0x000fea0003800000 */
.L_x_117:
[----:B------:R-:W-:Y:S01]  /*0520*/  HFMA2.MMA R14, -RZ, RZ, 0, 1.9073486328125e-06 ;  /* 0x00000020ff0e7435 */ /* 0x000fe200000001ff */
[----:B------:R-:W-:-:S10]  /*0530*/  MOV R12, 0x20 ;  /* 0x00000020000c7802 */ /* 0x000fd40000000f00 */
.L_x_120:
        /* <DEDUP_REMOVED lines=17> */
.L_x_121:
        /* <DEDUP_REMOVED lines=59> */
.L_x_123:
        /* <DEDUP_REMOVED lines=32> */
.L_x_122:
        /* <DEDUP_REMOVED lines=50> */
.L_x_124:
        /* <DEDUP_REMOVED lines=35> */
.L_x_125:
        /* <DEDUP_REMOVED lines=11> */
.L_x_155:


//--------------------- .text._Z15rms_norm_kernelILi2EEvPKvPK6__halfPvffiibbb --------------------------
	.section	.text._Z15rms_norm_kernelILi2EEvPKvPK6__halfPvffiibbb,"ax",@progbits
	.align	128
        .global         _Z15rms_norm_kernelILi2EEvPKvPK6__halfPvffiibbb
        .type           _Z15rms_norm_kernelILi2EEvPKvPK6__halfPvffiibbb,@function
        .size           _Z15rms_norm_kernelILi2EEvPKvPK6__halfPvffiibbb,(.L_x_156 - _Z15rms_norm_kernelILi2EEvPKvPK6__halfPvffiibbb)
        .other          _Z15rms_norm_kernelILi2EEvPKvPK6__halfPvffiibbb,@"STO_CUDA_ENTRY STV_DEFAULT"
_Z15rms_norm_kernelILi2EEvPKvPK6__halfPvffiibbb:
.text._Z15rms_norm_kernelILi2EEvPKvPK6__halfPvffiibbb:
        /* <DEDUP_REMOVED lines=28> */
[----:B------:R-:W2:Y:S02]  /*01c0*/  LDG.E.64.CONSTANT R4, desc[UR6][R4.64+0x2000] ;  /* 0x0020000604047981 */ /* 0x000ea4000c1e9b00 */
[----:B--2---:R-:W-:-:S04]  /*01d0*/  FFMA.FTZ R10, R4, R4, R11 ;  /* 0x00000004040a7223 */ /* 0x004fc8000001000b */
[----:B------:R-:W-:Y:S01]  /*01e0*/  FFMA.FTZ R11, R5, R5, R10 ;  /* 0x00000005050b7223 */ /* 0x000fe2000001000a */
[----:B------:R-:W-:Y:S06]  /*01f0*/  BRA `(.L_x_128) ;  /* 0x00000000007c7947 */ /* 0x000fec0003800000 */
.L_x_127:
        /* <DEDUP_REMOVED lines=9> */
[----:B0-----:R-:W-:Y:S01]  /*0290*/  IMAD.WIDE R2, R11, 0x2, R2 ;  /* 0x000000020b027825 */ /* 0x001fe200078e0202 */
[----:B------:R-:W-:-:S04]  /*02a0*/  IADD3 R11, R7, 0x400, RZ ;  /* 0x00000400070b7810 */ /* 0x000fc80007ffe0ff */
[----:B------:R-:W-:Y:S01]  /*02b0*/  ISETP.GE.AND P1, PT, R11, R0, PT ;  /* 0x000000000b00720c */ /* 0x000fe20003f26270 */
[----:B------:R-:W-:-:S05]  /*02c0*/  IMAD.WIDE R10, R7, 0x4, R2 ;  /* 0x00000004070a7825 */ /* 0x000fca00078e0202 */
[----:B------:R-:W2:Y:S07]  /*02d0*/  LDG.E.CONSTANT R2, desc[UR6][R10.64] ;  /* 0x000000060a027981 */ /* 0x000eae000c1e9900 */
[----:B------:R-:W3:Y:S01]  /*02e0*/  @!P1 LDG.E.CONSTANT R13, desc[UR6][R10.64+0x1000] ;  /* 0x001000060a0d9981 */ /* 0x000ee2000c1e9900 */
[--C-:B--2---:R-:W-:Y:S02]  /*02f0*/  HADD2.F32 R3, -RZ, R2.reuse.H0_H0 ;  /* 0x20000002ff037230 */ /* 0x104fe40000004100 */
[----:B------:R-:W-:-:S03]  /*0300*/  HADD2.F32 R2, -RZ, R2.H1_H1 ;  /* 0x30000002ff027230 */ /* 0x000fc60000004100 */
[----:B------:R-:W-:Y:S01]  /*0310*/  FMNMX.FTZ R3, R3, 65504, PT ;  /* 0x477fe00003037809 */ /* 0x000fe20003810000 */
[--C-:B---3--:R-:W-:Y:S01]  /*0320*/  @!P1 HADD2.F32 R14, -RZ, R13.reuse.H0_H0 ;  /* 0x2000000dff0e9230 */ /* 0x108fe20000004100 */
[----:B------:R-:W-:Y:S01]  /*0330*/  FMNMX.FTZ R12, R2, 65504, PT ;  /* 0x477fe000020c7809 */ /* 0x000fe20003810000 */
[----:B------:R-:W-:Y:S01]  /*0340*/  @!P1 HADD2.F32 R13, -RZ, R13.H1_H1 ;  /* 0x3000000dff0d9230 */ /* 0x000fe20000004100 */
[----:B------:R-:W-:Y:S02]  /*0350*/  FMNMX.FTZ R2, R3, -65504, !PT ;  /* 0xc77fe00003027809 */ /* 0x000fe40007810000 */
[----:B------:R-:W-:Y:S02]  /*0360*/  @!P1 FMNMX.FTZ R14, R14, 65504, PT ;  /* 0x477fe0000e0e9809 */ /* 0x000fe40003810000 */
[----:B------:R-:W-:Y:S01]  /*0370*/  FMNMX.FTZ R3, R12, -65504, !PT ;  /* 0xc77fe0000c037809 */ /* 0x000fe20007810000 */
[----:B------:R-:W-:Y:S01]  /*0380*/  FFMA.FTZ R12, R2, R2, RZ ;  /* 0x00000002020c7223 */ /* 0x000fe200000100ff */
[----:B------:R-:W-:-:S02]  /*0390*/  @!P1 FMNMX.FTZ R4, R14, -65504, !PT ;  /* 0xc77fe0000e049809 */ /* 0x000fc40007810000 */
[----:B------:R-:W-:Y:S01]  /*03a0*/  @!P1 FMNMX.FTZ R13, R13, 65504, PT ;  /* 0x477fe0000d0d9809 */ /* 0x000fe20003810000 */
[----:B------:R-:W-:-:S03]  /*03b0*/  FFMA.FTZ R11, R3, R3, R12 ;  /* 0x00000003030b7223 */ /* 0x000fc6000001000c */
[----:B------:R-:W-:Y:S01]  /*03c0*/  @!P1 FMNMX.FTZ R5, R13, -65504, !PT ;  /* 0xc77fe0000d059809 */ /* 0x000fe20007810000 */
[----:B------:R-:W-:-:S04]  /*03d0*/  @!P1 FFMA.FTZ R10, R4, R4, R11 ;  /* 0x00000004040a9223 */ /* 0x000fc8000001000b */
[----:B------:R-:W-:-:S07]  /*03e0*/  @!P1 FFMA.FTZ R11, R5, R5, R10 ;  /* 0x00000005050b9223 */ /* 0x000fce000001000a */
.L_x_128:
[----:B------:R-:W-:Y:S05]  /*03f0*/  BSYNC B0 ;  /* 0x0000000000007941 */ /* 0x000fea0003800000 */
.L_x_126:
[----:B------:R-:W-:Y:S01]  /*0400*/  HFMA2.MMA R12, -RZ, RZ, 0, 1.9073486328125e-06 ;  /* 0x00000020ff0c7435 */ /* 0x000fe200000001ff */
[----:B------:R-:W-:-:S10]  /*0410*/  MOV R10, 0x20 ;  /* 0x00000020000a7802 */ /* 0x000fd40000000f00 */
.L_x_129:
        /* <DEDUP_REMOVED lines=17> */
.L_x_130:
        /* <DEDUP_REMOVED lines=47> */
.L_x_132:
        /* <DEDUP_REMOVED lines=21> */
.L_x_131:
        /* <DEDUP_REMOVED lines=36> */
.L_x_133:
        /* <DEDUP_REMOVED lines=23> */
.L_x_134:
        /* <DEDUP_REMOVED lines=14> */
.L_x_156:


//--------------------- .text._Z15rms_norm_kernelILi1EEvPKvPK6__halfPvffiibbb --------------------------
	.section	.text._Z15rms_norm_kernelILi1EEvPKvPK6__halfPvffiibbb,"ax",@progbits
	.align	128
        .global         _Z15rms_norm_kernelILi1EEvPKvPK6__halfPvffiibbb
        .type           _Z15rms_norm_kernelILi1EEvPKvPK6__halfPvffiibbb,@function
        .size           _Z15rms_norm_kernelILi1EEvPKvPK6__halfPvffiibbb,(.L_x_157 - _Z15rms_norm_kernelILi1EEvPKvPK6__halfPvffiibbb)
        .other          _Z15rms_norm_kernelILi1EEvPKvPK6__halfPvffiibbb,@"STO_CUDA_ENTRY STV_DEFAULT"
_Z15rms_norm_kernelILi1EEvPKvPK6__halfPvffiibbb:
.text._Z15rms_norm_kernelILi1EEvPKvPK6__halfPvffiibbb:
        /* <DEDUP_REMOVED lines=21> */
[----:B------:R-:W-:-:S06]  /*0150*/  IMAD.WIDE R2, R0, 0x8, R2 ;  /* 0x0000000800027825 */ /* 0x000fcc00078e0202 */
[----:B------:R-:W2:Y:S02]  /*0160*/  LDG.E.64.CONSTANT R2, desc[UR6][R2.64] ;  /* 0x0000000602027981 */ /* 0x000ea4000c1e9b00 */
[----:B--2---:R-:W-:-:S04]  /*0170*/  FFMA.FTZ R8, R2, R2, RZ ;  /* 0x0000000202087223 */ /* 0x004fc800000100ff */
[----:B------:R-:W-:Y:S01]  /*0180*/  FFMA.FTZ R7, R3, R3, R8 ;  /* 0x0000000303077223 */ /* 0x000fe20000010008 */
[----:B------:R-:W-:Y:S06]  /*0190*/  BRA `(.L_x_137) ;  /* 0x0000000000507947 */ /* 0x000fec0003800000 */
.L_x_136:
        /* <DEDUP_REMOVED lines=10> */
[----:B------:R-:W-:-:S06]  /*0240*/  IMAD.WIDE R8, R0, 0x4, R2 ;  /* 0x0000000400087825 */ /* 0x000fcc00078e0202 */
[----:B------:R-:W2:Y:S02]  /*0250*/  LDG.E.CONSTANT R8, desc[UR6][R8.64] ;  /* 0x0000000608087981 */ /* 0x000ea4000c1e9900 */
[--C-:B--2---:R-:W-:Y:S02]  /*0260*/  HADD2.F32 R2, -RZ, R8.reuse.H0_H0 ;  /* 0x20000008ff027230 */ /* 0x104fe40000004100 */
[----:B------:R-:W-:-:S03]  /*0270*/  HADD2.F32 R3, -RZ, R8.H1_H1 ;  /* 0x30000008ff037230 */ /* 0x000fc60000004100 */
[----:B------:R-:W-:Y:S02]  /*0280*/  FMNMX.FTZ R2, R2, 65504, PT ;  /* 0x477fe00002027809 */ /* 0x000fe40003810000 */
[----:B------:R-:W-:Y:S02]  /*0290*/  FMNMX.FTZ R3, R3, 65504, PT ;  /* 0x477fe00003037809 */ /* 0x000fe40003810000 */
[----:B------:R-:W-:Y:S02]  /*02a0*/  FMNMX.FTZ R2, R2, -65504, !PT ;  /* 0xc77fe00002027809 */ /* 0x000fe40007810000 */
[----:B------:R-:W-:-:S03]  /*02b0*/  FMNMX.FTZ R3, R3, -65504, !PT ;  /* 0xc77fe00003037809 */ /* 0x000fc60007810000 */
[----:B------:R-:W-:-:S04]  /*02c0*/  FFMA.FTZ R10, R2, R2, RZ ;  /* 0x00000002020a7223 */ /* 0x000fc800000100ff */
[----:B------:R-:W-:-:S07]  /*02d0*/  FFMA.FTZ R7, R3, R3, R10 ;  /* 0x0000000303077223 */ /* 0x000fce000001000a */
.L_x_137:
[----:B------:R-:W-:Y:S05]  /*02e0*/  BSYNC B0 ;  /* 0x0000000000007941 */ /* 0x000fea0003800000 */
.L_x_135:
[----:B------:R-:W-:Y:S01]  /*02f0*/  MOV R8, 0x20 ;  /* 0x0000002000087802 */ /* 0x000fe20000000f00 */
[----:B------:R-:W-:-:S07]  /*0300*/  IMAD.MOV.U32 R9, RZ, RZ, 0x20 ;  /* 0x00000020ff097424 */ /* 0x000fce00078e00ff */
.L_x_138:
        /* <DEDUP_REMOVED lines=17> */
.L_x_139:
[C---:B0-----:R-:W-:Y:S02]  /*0420*/  LEA.HI R6, R8.reuse, R8, RZ, 0x1 ;  /* 0x0000000808067211 */ /* 0x041fe400078f08ff */
[----:B------:R-:W-:Y:S02]  /*0430*/  ISETP.GT.AND P1, PT, R8, 0x3, PT ;  /* 0x000000030800780c */ /* 0x000fe40003f24270 */
[----:B------:R-:W-:-:S05]  /*0440*/  SHF.R.S32.HI R6, RZ, 0x1, R6 ;  /* 0x00000001ff067819 */ /* 0x000fca0000011406 */
[----:B-1----:R-:W0:Y:S01]  /*0450*/  SHFL.BFLY PT, R10, R5, R6, 0x1f ;  /* 0x0c001f06050a7589 */ /* 0x002e2200000e0000 */
[----:B------:R-:W-:Y:S02]  /*0460*/  IMAD.MOV.U32 R8, RZ, RZ, R6 ;  /* 0x000000ffff087224 */ /* 0x000fe400078e0006 */
[----:B0-----:R-:W-:-:S03]  /*0470*/  FADD.FTZ R5, R10, R5 ;  /* 0x000000050a057221 */ /* 0x001fc60000010000 */
        /* <DEDUP_REMOVED lines=11> */
[----:B------:R-:W-:Y:S01]  /*0530*/  IMAD R11, R4, UR8, RZ ;  /* 0x00000008040b7c24 */ /* 0x000fe2000f8e02ff */
[----:B------:R-:W-:Y:S06]  /*0540*/  @P0 EXIT ;  /* 0x000000000000094d */ /* 0x000fec0003800000 */
[----:B------:R-:W-:Y:S01]  /*0550*/  ULDC.U8 UR4, c[0x0][0x238] ;  /* 0x00008e0000047ab9 */ /* 0x000fe20000000000 */
[----:B------:R-:W2:Y:S01]  /*0560*/  LDG.E.CONSTANT R8, desc[UR6][R8.64] ;  /* 0x0000000608087981 */ /* 0x000ea2000c1e9900 */
[----:B------:R-:W-:Y:S01]  /*0570*/  UPRMT UR4, UR4, 0x8880, URZ ;  /* 0x0000888004047896 */ /* 0x000fe2000800003f */
[----:B-1----:R-:W-:-:S05]  /*0580*/  IMAD.WIDE R6, R11, 0x4, R6 ;  /* 0x000000040b067825 */ /* 0x002fca00078e0206 */
[----:B------:R-:W-:Y:S01]  /*0590*/  ISETP.NE.AND P0, PT, RZ, UR4, PT ;  /* 0x00000004ff007c0c */ /* 0x000fe2000bf05270 */
[----:B------:R-:W-:-:S12]  /*05a0*/  IMAD.WIDE R6, R0, 0x8, R6 ;  /* 0x0000000800067825 */ /* 0x000fd800078e0206 */
[----:B------:R-:W3:Y:S01]  /*05b0*/  @P0 LDG.E.64 R12, desc[UR6][R6.64] ;  /* 0x00000006060c0981 */ /* 0x000ee2000c1e1b00 */
[--C-:B--2---:R-:W-:Y:S02]  /*05c0*/  HADD2.F32 R0, -RZ, R8.reuse.H1_H1 ;  /* 0x30000008ff007230 */ /* 0x104fe40000004100 */
[----:B------:R-:W-:-:S03]  /*05d0*/  HADD2.F32 R11, -RZ, R8.H0_H0 ;  /* 0x20000008ff0b7230 */ /* 0x000fc60000004100 */
[----:B------:R-:W-:Y:S02]  /*05e0*/  FMUL.FTZ R0, R0, R3 ;  /* 0x0000000300007220 */ /* 0x000fe40000410000 */
[----:B------:R-:W-:Y:S02]  /*05f0*/  FMUL.FTZ R2, R11, R2 ;  /* 0x000000020b027220 */ /* 0x000fe40000410000 */
[C---:B0-----:R-:W-:Y:S02]  /*0600*/  FMUL.FTZ R3, R5.reuse, R0 ;  /* 0x0000000005037220 */ /* 0x041fe40000410000 */
[----:B------:R-:W-:Y:S02]  /*0610*/  FMUL.FTZ R2, R5, R2 ;  /* 0x0000000205027220 */ /* 0x000fe40000410000 */
[----:B---3--:R-:W-:Y:S02]  /*0620*/  @P0 FADD.FTZ R13, R3, R13 ;  /* 0x0000000d030d0221 */ /* 0x008fe40000010000 */
[----:B------:R-:W-:-:S05]  /*0630*/  @P0 FADD.FTZ R12, R2, R12 ;  /* 0x0000000c020c0221 */ /* 0x000fca0000010000 */
[----:B------:R0:W-:Y:S01]  /*0640*/  @P0 STG.E.64 desc[UR6][R6.64], R12 ;  /* 0x0000000c06000986 */ /* 0x0001e2000c101b06 */
[----:B------:R-:W-:Y:S05]  /*0650*/  @P0 EXIT ;  /* 0x000000000000094d */ /* 0x000fea0003800000 */
[----:B------:R-:W-:Y:S01]  /*0660*/  STG.E.64 desc[UR6][R6.64], R2 ;  /* 0x0000000206007986 */ /* 0x000fe2000c101b06 */
[----:B------:R-:W-:Y:S05]  /*0670*/  EXIT ;  /* 0x000000000000794d */ /* 0x000fea0003800000 */
.L_x_140:
[----:B------:R-:W1:Y:S01]  /*0680*/  LDC.64 R6, c[0x0][0x220] ;  /* 0x00008800ff067b82 */ /* 0x000e620000000a00 */
[----:B------:R-:W-:Y:S01]  /*0690*/  IMAD R13, R4, UR8, RZ ;  /* 0x00000008040d7c24 */ /* 0x000fe2000f8e02ff */
[----:B------:R-:W-:Y:S06]  /*06a0*/  @P0 EXIT ;  /* 0x000000000000094d */ /* 0x000fec0003800000 */
[----:B------:R-:W-:Y:S01]  /*06b0*/  ULDC.U8 UR4, c[0x0][0x238] ;  /* 0x00008e0000047ab9 */ /* 0x000fe20000000000 */
[----:B------:R-:W2:Y:S01]  /*06c0*/  LDG.E.CONSTANT R8, desc[UR6][R8.64] ;  /* 0x0000000608087981 */ /* 0x000ea2000c1e9900 */
[----:B------:R-:W-:Y:S01]  /*06d0*/  UPRMT UR4, UR4, 0x8880, URZ ;  /* 0x0000888004047896 */ /* 0x000fe2000800003f */
[----:B-1----:R-:W-:-:S05]  /*06e0*/  IMAD.WIDE R6, R13, 0x2, R6 ;  /* 0x000000020d067825 */ /* 0x002fca00078e0206 */
[----:B------:R-:W-:Y:S02]  /*06f0*/  ISETP.NE.AND P1, PT, RZ, UR4, PT ;  /* 0x00000004ff007c0c */ /* 0x000fe4000bf25270 */
[----:B------:R-:W-:-:S04]  /*0700*/  LEA R6, P0, R0, R6, 0x2 ;  /* 0x0000000600067211 */ /* 0x000fc800078010ff */
[----:B------:R-:W-:-:S07]  /*0710*/  LEA.HI.X R7, R0, R7, R11, 0x2, P0 ;  /* 0x0000000700077211 */ /* 0x000fce00000f140b */
[----:B------:R-:W3:Y:S01]  /*0720*/  @P1 LDG.E R0, desc[UR6][R6.64] ;  /* 0x0000000606001981 */ /* 0x000ee2000c1e1900 */
[--C-:B--2---:R-:W-:Y:S02]  /*0730*/  HADD2.F32 R11, -RZ, R8.reuse.H0_H0 ;  /* 0x20000008ff0b7230 */ /* 0x104fe40000004100 */
[----:B------:R-:W-:-:S03]  /*0740*/  HADD2.F32 R4, -RZ, R8.H1_H1 ;  /* 0x30000008ff047230 */ /* 0x000fc60000004100 */
[----:B------:R-:W-:Y:S02]  /*0750*/  FMUL.FTZ R2, R11, R2 ;  /* 0x000000020b027220 */ /* 0x000fe40000410000 */
[----:B------:R-:W-:Y:S02]  /*0760*/  FMUL.FTZ R4, R4, R3 ;  /* 0x0000000304047220 */ /* 0x000fe40000410000 */
[C---:B0-----:R-:W-:Y:S02]  /*0770*/  FMUL.FTZ R2, R5.reuse, R2 ;  /* 0x0000000205027220 */ /* 0x041fe40000410000 */
[----:B------:R-:W-:-:S05]  /*0780*/  FMUL.FTZ R5, R5, R4 ;  /* 0x0000000405057220 */ /* 0x000fca0000410000 */
[----:B------:R-:W-:-:S06]  /*0790*/  @P1 F2FP.F16.F32.PACK_AB R3, R5, R2 ;  /* 0x000000020503123e */ /* 0x000fcc00000000ff */
[----:B---3--:R-:W-:-:S07]  /*07a0*/  @P1 HFMA2.MMA R3, R0, 1, 1, R3 ;  /* 0x3c003c0000031835 */ /* 0x008fce0000000003 */
[----:B------:R0:W-:Y:S01]  /*07b0*/  @P1 STG.E desc[UR6][R6.64], R3 ;  /* 0x0000000306001986 */ /* 0x0001e2000c101906 */
[----:B------:R-:W-:Y:S05]  /*07c0*/  @P1 EXIT ;  /* 0x000000000000194d */ /* 0x000fea0003800000 */
[----:B0-----:R-:W-:-:S05]  /*07d0*/  F2FP.F16.F32.PACK_AB R3, R5, R2 ;  /* 0x000000020503723e */ /* 0x001fca00000000ff */
[----:B------:R-:W-:Y:S01]  /*07e0*/  STG.E desc[UR6][R6.64], R3 ;  /* 0x0000000306007986 */ /* 0x000fe2000c101906 */
[----:B------:R-:W-:Y:S05]  /*07f0*/  EXIT ;  /* 0x000000000000794d */ /* 0x000fea0003800000 */
.L_x_141:
        /* <DEDUP_REMOVED lines=16> */
.L_x_157:


//--------------------- .nv.shared._Z15rms_norm_kernelILi16EEvPKvPK6__halfPvffiibbb --------------------------
	.section	.nv.shared._Z15rms_norm_kernelILi16EEvPKvPK6__halfPvffiibbb,"aw",@nobits
	.sectionflags	@""
	.align	4
.nv.shared._Z15rms_norm_kernelILi16EEvPKvPK6__halfPvffiibbb:
	.zero		1152


//--------------------- .nv.shared.reserved.0     --------------------------
	.section	.nv.shared.reserved.0,"aw",@nobits
	.weak		__nv_reservedSMEM_offset_0_alias
	.size		__nv_reservedSMEM_offset_0_alias, 0, 0
	.other		__nv_reservedSMEM_offset_0_alias,@"STO_CUDA_RESERVED_SHARED STV_DEFAULT"
__nv_reservedSMEM_offset_0_alias:
	.zero		0


//--------------------- .nv.global                --------------------------
	.section	.nv.global,"aw",@nobits
.nv.global:
	.type		_ZN42_INTERNAL_770ce549_11_rms_norm_cu_61e2bd344cuda3std3__48in_placeE,@object
	.size		_ZN42_INTERNAL_770ce549_11_rms_norm_cu_61e2bd344cuda3std3__48in_placeE,(_ZN42_INTERNAL_770ce549_11_rms_norm_cu_61e2bd344cuda3std6ranges3__45__cpo8distanceE - _ZN42_INTERNAL_770ce549_11_rms_norm_cu_61e2bd344cuda3std3__48in_placeE)
_ZN42_INTERNAL_770ce549_11_rms_norm_cu_61e2bd344cuda3std3__48in_placeE:
	.zero		1
	.type		_ZN42_INTERNAL_770ce549_11_rms_norm_cu_61e2bd344cuda3std6ranges3__45__cpo8distanceE,@object
	.size		_ZN42_INTERNAL_770ce549_11_rms_norm_cu_61e2bd344cuda3std6ranges3__45__cpo8distanceE,(_ZN42_INTERNAL_770ce549_11_rms_norm_cu_61e2bd344cuda3std3__45__cpo6cbeginE - _ZN42_INTERNAL_770ce549_11_rms_norm_cu_61e2bd344cuda3std6ranges3__45__cpo8distanceE)
_ZN42_INTERNAL_770ce549_11_rms_norm_cu_61e2bd344cuda3std6ranges3__45__cpo8distanceE:
	.zero		1
	.type		_ZN42_INTERNAL_770ce549_11_rms_norm_cu_61e2bd344cuda3std3__45__cpo6cbeginE,@object
	.size		_ZN42_INTERNAL_770ce549_11_rms_norm_cu_61e2bd344cuda3std3__45__cpo6cbeginE,(_ZN42_INTERNAL_770ce549_11_rms_norm_cu_61e2bd344cuda3std6ranges3__45__cpo7advanceE - _ZN42_INTERNAL_770ce549_11_rms_norm_cu_61e2bd344cuda3std3__45__cpo6cbeginE)
_ZN42_INTERNAL_770ce549_11_rms_norm_cu_61e2bd344cuda3std3__45__cpo6cbeginE:
	.zero		1
	.type		_ZN42_INTERNAL_770ce549_11_rms_norm_cu_61e2bd344cuda3std6ranges3__45__cpo7advanceE,@object
	.size		_ZN42_INTERNAL_770ce549_11_rms_norm_cu_61e2bd344cuda3std6ranges3__45__cpo7advanceE,(_ZN42_INTERNAL_770ce549_11_rms_norm_cu_61e2bd344cuda3std3__45__cpo7crbeginE - _ZN42_INTERNAL_770ce549_11_rms_norm_cu_61e2bd344cuda3std6ranges3__45__cpo7advanceE)
_ZN42_INTERNAL_770ce549_11_rms_norm_cu_61e2bd344cuda3std6ranges3__45__cpo7advanceE:
	.zero		1
	.type		_ZN42_INTERNAL_770ce549_11_rms_norm_cu_61e2bd344cuda3std3__45__cpo7crbeginE,@object
	.size		_ZN42_INTERNAL_770ce549_11_rms_norm_cu_61e2bd344cuda3std3__45__cpo7crbeginE,(_ZN42_INTERNAL_770ce549_11_rms_norm_cu_61e2bd344cuda3std6ranges3__45__cpo4dataE - _ZN42_INTERNAL_770ce549_11_rms_norm_cu_61e2bd344cuda3std3__45__cpo7crbeginE)
_ZN42_INTERNAL_770ce549_11_rms_norm_cu_61e2bd344cuda3std3__45__cpo7crbeginE:
	.zero		1
	.type		_ZN42_INTERNAL_770ce549_11_rms_norm_cu_61e2bd344cuda3std6ranges3__45__cpo4dataE,@object
	.size		_ZN42_INTERNAL_770ce549_11_rms_norm_cu_61e2bd344cuda3std6ranges3__45__cpo4dataE,(_ZN42_INTERNAL_770ce549_11_rms_norm_cu_61e2bd344cuda3std6ranges3__45__cpo5beginE - _ZN42_INTERNAL_770ce549_11_rms_norm_cu_61e2bd344cuda3std6ranges3__45__cpo4dataE)
_ZN42_INTERNAL_770ce549_11_rms_norm_cu_61e2bd344cuda3std6ranges3__45__cpo4dataE:
	.zero		1
	.type		_ZN42_INTERNAL_770ce549_11_rms_norm_cu_61e2bd344cuda3std6ranges3__45__cpo5beginE,@object
	.size		_ZN42_INTERNAL_770ce549_11_rms_norm_cu_61e2bd344cuda3std6ranges3__45__cpo5beginE,(_ZN42_INTERNAL_770ce549_11_rms_norm_cu_61e2bd344cuda3std3__444_GLOBAL__N__770ce549_11_rms_norm_cu_61e2bd346ignoreE - _ZN42_INTERNAL_770ce549_11_rms_norm_cu_61e2bd344cuda3std6ranges3__45__cpo5beginE)
_ZN42_INTERNAL_770ce549_11_rms_norm_cu_61e2bd344cuda3std6ranges3__45__cpo5beginE:
	.zero		1
	.type		_ZN42_INTERNAL_770ce549_11_rms_norm_cu_61e2bd344cuda3std3__444_GLOBAL__N__770ce549_11_rms_norm_cu_61e2bd346ignoreE,@object
	.size		_ZN42_INTERNAL_770ce549_11_rms_norm_cu_61e2bd344cuda3std3__444_GLOBAL__N__770ce549_11_rms_norm_cu_61e2bd346ignoreE,(_ZN42_INTERNAL_770ce549_11_rms_norm_cu_61e2bd344cuda3std6ranges3__45__cpo4sizeE - _ZN42_INTERNAL_770ce549_11_rms_norm_cu_61e2bd344cuda3std3__444_GLOBAL__N__770ce549_11_rms_norm_cu_61e2bd346ignoreE)
_ZN42_INTERNAL_770ce549_11_rms_norm_cu_61e2bd344cuda3std3__444_GLOBAL__N__770ce549_11_rms_norm_cu_61e2bd346ignoreE:
	.zero		1
	.type		_ZN42_INTERNAL_770ce549_11_rms_norm_cu_61e2bd344cuda3std6ranges3__45__cpo4sizeE,@object
	.size		_ZN42_INTERNAL_770ce549_11_rms_norm_cu_61e2bd344cuda3std6ranges3__45__cpo4sizeE,(_ZN42_INTERNAL_770ce549_11_rms_norm_cu_61e2bd344cuda3std3__45__cpo5beginE - _ZN42_INTERNAL_770ce549_11_rms_norm_cu_61e2bd344cuda3std6ranges3__45__cpo4sizeE)
_ZN42_INTERNAL_770ce549_11_rms_norm_cu_61e2bd344cuda3std6ranges3__45__cpo4sizeE:
	.zero		1
	.type		_ZN42_INTERNAL_770ce549_11_rms_norm_cu_61e2bd344cuda3std3__45__cpo5beginE,@object
	.size		_ZN42_INTERNAL_770ce549_11_rms_norm_cu_61e2bd344cuda3std3__45__cpo5beginE,(_ZN42_INTERNAL_770ce549_11_rms_norm_cu_61e2bd344cuda3std6ranges3__45__cpo6cbeginE - _ZN42_INTERNAL_770ce549_11_rms_norm_cu_61e2bd344cuda3std3__45__cpo5beginE)
_ZN42_INTERNAL_770ce549_11_rms_norm_cu_61e2bd344cuda3std3__45__cpo5beginE:
	.zero		1
	.type		_ZN42_INTERNAL_770ce549_11_rms_norm_cu_61e2bd344cuda3std6ranges3__45__cpo6cbeginE,@object
	.size		_ZN42_INTERNAL_770ce549_11_rms_norm_cu_61e2bd344cuda3std6ranges3__45__cpo6cbeginE,(_ZN42_INTERNAL_770ce549_11_rms_norm_cu_61e2bd344cuda3std3__45__cpo6rbeginE - _ZN42_INTERNAL_770ce549_11_rms_norm_cu_61e2bd344cuda3std6ranges3__45__cpo6cbeginE)
_ZN42_INTERNAL_770ce549_11_rms_norm_cu_61e2bd344cuda3std6ranges3__45__cpo6cbeginE:
	.zero		1
	.type		_ZN42_INTERNAL_770ce549_11_rms_norm_cu_61e2bd344cuda3std3__45__cpo6rbeginE,@object
	.size		_ZN42_INTERNAL_770ce549_11_rms_norm_cu_61e2bd344cuda3std3__45__cpo6rbeginE,(_ZN42_INTERNAL_770ce549_11_rms_norm_cu_61e2bd344cuda3std6ranges3__45__cpo4nextE - _ZN42_INTERNAL_770ce549_11_rms_norm_cu_61e2bd344cuda3std3__45__cpo6rbeginE)
_ZN42_INTERNAL_770ce549_11_rms_norm_cu_61e2bd344cuda3std3__45__cpo6rbeginE:
	.zero		1
	.type		_ZN42_INTERNAL_770ce549_11_rms_norm_cu_61e2bd344cuda3std6ranges3__45__cpo4nextE,@object
	.size		_ZN42_INTERNAL_770ce549_11_rms_norm_cu_61e2bd344cuda3std6ranges3__45__cpo4nextE,(_ZN42_INTERNAL_770ce549_11_rms_norm_cu_61e2bd344cuda3std6ranges3__45__cpo4swapE - _ZN42_INTERNAL_770ce549_11_rms_norm_cu_61e2bd344cuda3std6ranges3__45__cpo4nextE)
_ZN42_INTERNAL_770ce549_11_rms_norm_cu_61e2bd344cuda3std6ranges3__45__cpo4nextE:
	.zero		1
	.type		_ZN42_INTERNAL_770ce549_11_rms_norm_cu_61e2bd344cuda3std6ranges3__45__cpo4swapE,@object
	.size		_ZN42_INTERNAL_770ce549_11_rms_norm_cu_61e2bd344cuda3std6ranges3__45__cpo4swapE,(_ZN42_INTERNAL_770ce549_11_rms_norm_cu_61e2bd344cuda3std3__420unreachable_sentinelE - _ZN42_INTERNAL_770ce549_11_rms_norm_cu_61e2bd344cuda3std6ranges3__45__cpo4swapE)
_ZN42_INTERNAL_770ce549_11_rms_norm_cu_61e2bd344cuda3std6ranges3__45__cpo4swapE:
	.zero		1
	.type		_ZN42_INTERNAL_770ce549_11_rms_norm_cu_61e2bd344cuda3std3__420unreachable_sentinelE,@object
	.size		_ZN42_INTERNAL_770ce549_11_rms_norm_cu_61e2bd344cuda3std3__420unreachable_sentinelE,(_ZN42_INTERNAL_770ce549_11_rms_norm_cu_61e2bd346thrust23THRUST_300001_SM_900_NS6system6detail10sequential3seqE - _ZN42_INTERNAL_770ce549_11_rms_norm_cu_61e2bd344cuda3std3__420unreachable_sentinelE)
_ZN42_INTERNAL_770ce549_11_rms_norm_cu_61e2bd344cuda3std3__420unreachable_sentinelE:
	.zero		1
	.type		_ZN42_INTERNAL_770ce549_11_rms_norm_cu_61e2bd346thrust23THRUST_300001_SM_900_NS6system6detail10sequential3seqE,@object
	.size		_ZN42_INTERNAL_770ce549_11_rms_norm_cu_61e2bd346thrust23THRUST_300001_SM_900_NS6system6detail10sequential3seqE,(_ZN42_INTERNAL_770ce549_11_rms_norm_cu_61e2bd344cuda3std3__45__cpo4cendE - _ZN42_INTERNAL_770ce549_11_rms_norm_cu_61e2bd346thrust23THRUST_300001_SM_900_NS6system6detail10sequential3seqE)
_ZN42_INTERNAL_770ce549_11_rms_norm_cu_61e2bd346thrust23THRUST_300001_SM_900_NS6system6detail10sequential3seqE:
	.zero		1
	.type		_ZN42_INTERNAL_770ce549_11_rms_norm_cu_61e2bd344cuda3std3__45__cpo4cendE,@object
	.size		_ZN42_INTERNAL_770ce549_11_rms_norm_cu_61e2bd344cuda3std3__45__cpo4cendE,(_ZN42_INTERNAL_770ce549_11_rms_norm_cu_61e2bd344cuda3std6ranges3__45__cpo9iter_swapE - _ZN42_INTERNAL_770ce549_11_rms_norm_cu_61e2bd344cuda3std3__45__cpo4cendE)
_ZN42_INTERNAL_770ce549_11_rms_norm_cu_61e2bd344cuda3std3__45__cpo4cendE:
	.zero		1
	.type		_ZN42_INTERNAL_770ce549_11_rms_norm_cu_61e2bd344cuda3std6ranges3__45__cpo9iter_swapE,@object
	.size		_ZN42_INTERNAL_770ce549_11_rms_norm_cu_61e2bd344cuda3std6ranges3__45__cpo9iter_swapE,(_ZN42_INTERNAL_770ce549_11_rms_norm_cu_61e2bd344cuda3std3__45__cpo5crendE - _ZN42_INTERNAL_770ce549_11_rms_norm_cu_61e2bd344cuda3std6ranges3__45__cpo9iter_swapE)
_ZN42_INTERNAL_770ce549_11_rms_norm_cu_61e2bd344cuda3std6ranges3__45__cpo9iter_swapE:
	.zero		1
	.type		_ZN42_INTERNAL_770ce549_11_rms_norm_cu_61e2bd344cuda3std3__45__cpo5crendE,@object
	.size		_ZN42_INTERNAL_770ce549_11_rms_norm_cu_61e2bd344cuda3std3__45__cpo5crendE,(_ZN42_INTERNAL_770ce549_11_rms_norm_cu_61e2bd344cuda3std6ranges3__45__cpo5cdataE - _ZN42_INTERNAL_770ce549_11_rms_norm_cu_61e2bd344cuda3std3__45__cpo5crendE)
_ZN42_INTERNAL_770ce549_11_rms_norm_cu_61e2bd344cuda3std3__45__cpo5crendE:
	.zero		1
	.type		_ZN42_INTERNAL_770ce549_11_rms_norm_cu_61e2bd344cuda3std6ranges3__45__cpo5cdataE,@object
	.size		_ZN42_INTERNAL_770ce549_11_rms_norm_cu_61e2bd344cuda3std6ranges3__45__cpo5cdataE,(_ZN42_INTERNAL_770ce549_11_rms_norm_cu_61e2bd344cuda3std6ranges3__45__cpo3endE - _ZN42_INTERNAL_770ce549_11_rms_norm_cu_61e2bd344cuda3std6ranges3__45__cpo5cdataE)
_ZN42_INTERNAL_770ce549_11_rms_norm_cu_61e2bd344cuda3std6ranges3__45__cpo5cdataE:
	.zero		1
	.type		_ZN42_INTERNAL_770ce549_11_rms_norm_cu_61e2bd344cuda3std6ranges3__45__cpo3endE,@object
	.size		_ZN42_INTERNAL_770ce549_11_rms_norm_cu_61e2bd344cuda3std6ranges3__45__cpo3endE,(_ZN42_INTERNAL_770ce549_11_rms_norm_cu_61e2bd344cuda3std3__419piecewise_constructE - _ZN42_INTERNAL_770ce549_11_rms_norm_cu_61e2bd344cuda3std6ranges3__45__cpo3endE)
_ZN42_INTERNAL_770ce549_11_rms_norm_cu_61e2bd344cuda3std6ranges3__45__cpo3endE:
	.zero		1
	.type		_ZN42_INTERNAL_770ce549_11_rms_norm_cu_61e2bd344cuda3std3__419piecewise_constructE,@object
	.size		_ZN42_INTERNAL_770ce549_11_rms_norm_cu_61e2bd344cuda3std3__419piecewise_constructE,(_ZN42_INTERNAL_770ce549_11_rms_norm_cu_61e2bd344cuda3std6ranges3__45__cpo5ssizeE - _ZN42_INTERNAL_770ce549_11_rms_norm_cu_61e2bd344cuda3std3__419piecewise_constructE)
_ZN42_INTERNAL_770ce549_11_rms_norm_cu_61e2bd344cuda3std3__419piecewise_constructE:
	.zero		1
	.type		_ZN42_INTERNAL_770ce549_11_rms_norm_cu_61e2bd344cuda3std6ranges3__45__cpo5ssizeE,@object
	.size		_ZN42_INTERNAL_770ce549_11_rms_norm_cu_61e2bd344cuda3std6ranges3__45__cpo5ssizeE,(_ZN42_INTERNAL_770ce549_11_rms_norm_cu_61e2bd344cuda3std3__45__cpo3endE - _ZN42_INTERNAL_770ce549_11_rms_norm_cu_61e2bd344cuda3std6ranges3__45__cpo5ssizeE)
_ZN42_INTERNAL_770ce549_11_rms_norm_cu_61e2bd344cuda3std6ranges3__45__cpo5ssizeE:
	.zero		1
	.type		_ZN42_INTERNAL_770ce549_11_rms_norm_cu_61e2bd344cuda3std3__45__cpo3endE,@object
	.size		_ZN42_INTERNAL_770ce549_11_rms_norm_cu_61e2bd344cuda3std3__45__cpo3endE,(_ZN42_INTERNAL_770ce549_11_rms_norm_cu_61e2bd344cuda3std6ranges3__45__cpo4cendE - _ZN42_INTERNAL_770ce549_11_rms_norm_cu_61e2bd344cuda3std3__45__cpo3endE)
_ZN42_INTERNAL_770ce549_11_rms_norm_cu_61e2bd344cuda3std3__45__cpo3endE:
	.zero		1
	.type		_ZN42_INTERNAL_770ce549_11_rms_norm_cu_61e2bd344cuda3std6ranges3__45__cpo4cendE,@object
	.size		_ZN42_INTERNAL_770ce549_11_rms_norm_cu_61e2bd344cuda3std6ranges3__45__cpo4cendE,(_ZN42_INTERNAL_770ce549_11_rms_norm_cu_61e2bd344cuda3std3__45__cpo4rendE - _ZN42_INTERNAL_770ce549_11_rms_norm_cu_61e2bd344cuda3std6ranges3__45__cpo4cendE)
_ZN42_INTERNAL_770ce549_11_rms_norm_cu_61e2bd344cuda3std6ranges3__45__cpo4cendE:
	.zero		1
	.type		_ZN42_INTERNAL_770ce549_11_rms_norm_cu_61e2bd344cuda3std3__45__cpo4rendE,@object
	.size		_ZN42_INTERNAL_770ce549_11_rms_norm_cu_61e2bd344cuda3std3__45__cpo4rendE,(_ZN42_INTERNAL_770ce549_11_rms_norm_cu_61e2bd344cuda3std6ranges3__45__cpo4prevE - _ZN42_INTERNAL_770ce549_11_rms_norm_cu_61e2bd344cuda3std3__45__cpo4rendE)
_ZN42_INTERNAL_770ce549_11_rms_norm_cu_61e2bd344cuda3std3__45__cpo4rendE:
	.zero		1
	.type		_ZN42_INTERNAL_770ce549_11_rms_norm_cu_61e2bd344cuda3std6ranges3__45__cpo4prevE,@object
	.size		_ZN42_INTERNAL_770ce549_11_rms_norm_cu_61e2bd344cuda3std6ranges3__45__cpo4prevE,(_ZN42_INTERNAL_770ce549_11_rms_norm_cu_61e2bd344cuda3std6ranges3__45__cpo9iter_moveE - _ZN42_INTERNAL_770ce549_11_rms_norm_cu_61e2bd344cuda3std6ranges3__45__cpo4prevE)
_ZN42_INTERNAL_770ce549_11_rms_norm_cu_61e2bd344cuda3std6ranges3__45__cpo4prevE:
	.zero		1
	.type		_ZN42_INTERNAL_770ce549_11_rms_norm_cu_61e2bd344cuda3std6ranges3__45__cpo9iter_moveE,@object
	.size		_ZN42_INTERNAL_770ce549_11_rms_norm_cu_61e2bd344cuda3std6ranges3__45__cpo9iter_moveE,(.L_13 - _ZN42_INTERNAL_770ce549_11_rms_norm_cu_61e2bd344cuda3std6ranges3__45__cpo9iter_moveE)
_ZN42_INTERNAL_770ce549_11_rms_norm_cu_61e2bd344cuda3std6ranges3__45__cpo9iter_moveE:
	.zero		1
.L_13:


//--------------------- .nv.shared._Z15rms_norm_kernelILi15EEvPKvPK6__halfPvffiibbb --------------------------
	.section	.nv.shared._Z15rms_norm_kernelILi15EEvPKvPK6__halfPvffiibbb,"aw",@nobits
	.sectionflags	@""
	.align	4
.nv.shared._Z15rms_norm_kernelILi15EEvPKvPK6__halfPvffiibbb:
	.zero		1152


//--------------------- .nv.shared._Z15rms_norm_kernelILi14EEvPKvPK6__halfPvffiibbb --------------------------
	.section	.nv.shared._Z15rms_norm_kernelILi14EEvPKvPK6__halfPvffiibbb,"aw",@nobits
	.sectionflags	@""
	.align	4
.nv.shared._Z15rms_norm_kernelILi14EEvPKvPK6__halfPvffiibbb:
	.zero		1152


//--------------------- .nv.shared._Z15rms_norm_kernelILi13EEvPKvPK6__halfPvffiibbb --------------------------
	.section	.nv.shared._Z15rms_norm_kernelILi13EEvPKvPK6__halfPvffiibbb,"aw",@nobits
	.sectionflags	@""
	.align	4
.nv.shared._Z15rms_norm_kernelILi13EEvPKvPK6__halfPvffiibbb:
	.zero		1152


//--------------------- .nv.shared._Z15rms_norm_kernelILi12EEvPKvPK6__halfPvffiibbb --------------------------
	.section	.nv.shared._Z15rms_norm_kernelILi12EEvPKvPK6__halfPvffiibbb,"aw",@nobits
	.sectionflags	@""
	.align	4
.nv.shared._Z15rms_norm_kernelILi12EEvPKvPK6__halfPvffiibbb:
	.zero		1152


//--------------------- .nv.shared._Z15rms_norm_kernelILi11EEvPKvPK6__halfPvffiibbb --------------------------
	.section	.nv.shared._Z15rms_norm_kernelILi11EEvPKvPK6__halfPvffiibbb,"aw",@nobits
	.sectionflags	@""
	.align	4
.nv.shared._Z15rms_norm_kernelILi11EEvPKvPK6__halfPvffiibbb:
	.zero		1152


//--------------------- .nv.shared._Z15rms_norm_kernelILi10EEvPKvPK6__halfPvffiibbb --------------------------
	.section	.nv.shared._Z15rms_norm_kernelILi10EEvPKvPK6__halfPvffiibbb,"aw",@nobits
	.sectionflags	@""
	.align	4
.nv.shared._Z15rms_norm_kernelILi10EEvPKvPK6__halfPvffiibbb:
	.zero		1152


//--------------------- .nv.shared._Z15rms_norm_kernelILi9EEvPKvPK6__halfPvffiibbb --------------------------
	.section	.nv.shared._Z15rms_norm_kernelILi9EEvPKvPK6__halfPvffiibbb,"aw",@nobits
	.sectionflags	@""
	.align	4
.nv.shared._Z15rms_norm_kernelILi9EEvPKvPK6__halfPvffiibbb:
	.zero		1152


//--------------------- .nv.shared._Z15rms_norm_kernelILi8EEvPKvPK6__halfPvffiibbb --------------------------
	.section	.nv.shared._Z15rms_norm_kernelILi8EEvPKvPK6__halfPvffiibbb,"aw",@nobits
	.sectionflags	@""
	.align	4
.nv.shared._Z15rms_norm_kernelILi8EEvPKvPK6__halfPvffiibbb:
	.zero		1152


//--------------------- .nv.shared._Z15rms_norm_kernelILi7EEvPKvPK6__halfPvffiibbb --------------------------
	.section	.nv.shared._Z15rms_norm_kernelILi7EEvPKvPK6__halfPvffiibbb,"aw",@nobits
	.sectionflags	@""
	.align	4
.nv.shared._Z15rms_norm_kernelILi7EEvPKvPK6__halfPvffiibbb:
	.zero		1152


//--------------------- .nv.shared._Z15rms_norm_kernelILi6EEvPKvPK6__halfPvffiibbb --------------------------
	.section	.nv.shared._Z15rms_norm_kernelILi6EEvPKvPK6__halfPvffiibbb,"aw",@nobits
	.sectionflags	@""
	.align	4
.nv.shared._Z15rms_norm_kernelILi6EEvPKvPK6__halfPvffiibbb:
	.zero		1152


//--------------------- .nv.shared._Z15rms_norm_kernelILi5EEvPKvPK6__halfPvffiibbb --------------------------
	.section	.nv.shared._Z15rms_norm_kernelILi5EEvPKvPK6__halfPvffiibbb,"aw",@nobits
	.sectionflags	@""
	.align	4
.nv.shared._Z15rms_norm_kernelILi5EEvPKvPK6__halfPvffiibbb:
	.zero		1152


//--------------------- .nv.shared._Z15rms_norm_kernelILi4EEvPKvPK6__halfPvffiibbb --------------------------
	.section	.nv.shared._Z15rms_norm_kernelILi4EEvPKvPK6__halfPvffiibbb,"aw",@nobits
	.sectionflags	@""
	.align	4
.nv.shared._Z15rms_norm_kernelILi4EEvPKvPK6__halfPvffiibbb:
	.zero		1152


//--------------------- .nv.shared._Z15rms_norm_kernelILi3EEvPKvPK6__halfPvffiibbb --------------------------
	.section	.nv.shared._Z15rms_norm_kernelILi3EEvPKvPK6__halfPvffiibbb,"aw",@nobits
	.sectionflags	@""
	.align	4
.nv.shared._Z15rms_norm_kernelILi3EEvPKvPK6__halfPvffiibbb:
	.zero		1152


//--------------------- .nv.shared._Z15rms_norm_kernelILi2EEvPKvPK6__halfPvffiibbb --------------------------
	.section	.nv.shared._Z15rms_norm_kernelILi2EEvPKvPK6__halfPvffiibbb,"aw",@nobits
	.sectionflags	@""
	.align	4
.nv.shared._Z15rms_norm_kernelILi2EEvPKvPK6__halfPvffiibbb:
	.zero		1152


//--------------------- .nv.shared._Z15rms_norm_kernelILi1EEvPKvPK6__halfPvffiibbb --------------------------
	.section	.nv.shared._Z15rms_norm_kernelILi1EEvPKvPK6__halfPvffiibbb,"aw",@nobits
	.sectionflags	@""
	.align	4
.nv.shared._Z15rms_norm_kernelILi1EEvPKvPK6__halfPvffiibbb:
	.zero		1152


//--------------------- .nv.constant0._Z15rms_norm_kernelILi16EEvPKvPK6__halfPvffiibbb --------------------------
	.section	.nv.constant0._Z15rms_norm_kernelILi16EEvPKvPK6__halfPvffiibbb,"a",@progbits
	.sectionflags	@""
	.align	4
.nv.constant0._Z15rms_norm_kernelILi16EEvPKvPK6__halfPvffiibbb:
	.zero		571


//--------------------- .nv.constant0._Z15rms_norm_kernelILi15EEvPKvPK6__halfPvffiibbb --------------------------
	.section	.nv.constant0._Z15rms_norm_kernelILi15EEvPKvPK6__halfPvffiibbb,"a",@progbits
	.sectionflags	@""
	.align	4
.nv.constant0._Z15rms_norm_kernelILi15EEvPKvPK6__halfPvffiibbb:
	.zero		571


//--------------------- .nv.constant0._Z15rms_norm_kernelILi14EEvPKvPK6__halfPvffiibbb --------------------------
	.section	.nv.constant0._Z15rms_norm_kernelILi14EEvPKvPK6__halfPvffiibbb,"a",@progbits
	.sectionflags	@""
	.align	4
.nv.constant0._Z15rms_norm_kernelILi14EEvPKvPK6__halfPvffiibbb:
	.zero		571


//--------------------- .nv.constant0._Z15rms_norm_kernelILi13EEvPKvPK6__halfPvffiibbb --------------------------
	.section	.nv.constant0._Z15rms_norm_kernelILi13EEvPKvPK6__halfPvffiibbb,"a",@progbits
	.sectionflags	@""
	.align	4
.nv.constant0._Z15rms_norm_kernelILi13EEvPKvPK6__halfPvffiibbb:
	.zero		571


//--------------------- .nv.constant0._Z15rms_norm_kernelILi12EEvPKvPK6__halfPvffiibbb --------------------------
	.section	.nv.constant0._Z15rms_norm_kernelILi12EEvPKvPK6__halfPvffiibbb,"a",@progbits
	.sectionflags	@""
	.align	4
.nv.constant0._Z15rms_norm_kernelILi12EEvPKvPK6__halfPvffiibbb:
	.zero		571


//--------------------- .nv.constant0._Z15rms_norm_kernelILi11EEvPKvPK6__halfPvffiibbb --------------------------
	.section	.nv.constant0._Z15rms_norm_kernelILi11EEvPKvPK6__halfPvffiibbb,"a",@progbits
	.sectionflags	@""
	.align	4
.nv.constant0._Z15rms_norm_kernelILi11EEvPKvPK6__halfPvffiibbb:
	.zero		571


//--------------------- .nv.constant0._Z15rms_norm_kernelILi10EEvPKvPK6__halfPvffiibbb --------------------------
	.section	.nv.constant0._Z15rms_norm_kernelILi10EEvPKvPK6__halfPvffiibbb,"a",@progbits
	.sectionflags	@""
	.align	4
.nv.constant0._Z15rms_norm_kernelILi10EEvPKvPK6__halfPvffiibbb:
	.zero		571


//--------------------- .nv.constant0._Z15rms_norm_kernelILi9EEvPKvPK6__halfPvffiibbb --------------------------
	.section	.nv.constant0._Z15rms_norm_kernelILi9EEvPKvPK6__halfPvffiibbb,"a",@progbits
	.sectionflags	@""
	.align	4
.nv.constant0._Z15rms_norm_kernelILi9EEvPKvPK6__halfPvffiibbb:
	.zero		571


//--------------------- .nv.constant0._Z15rms_norm_kernelILi8EEvPKvPK6__halfPvffiibbb --------------------------
	.section	.nv.constant0._Z15rms_norm_kernelILi8EEvPKvPK6__halfPvffiibbb,"a",@progbits
	.sectionflags	@""
	.align	4
.nv.constant0._Z15rms_norm_kernelILi8EEvPKvPK6__halfPvffiibbb:
	.zero		571


//--------------------- .nv.constant0._Z15rms_norm_kernelILi7EEvPKvPK6__halfPvffiibbb --------------------------
	.section	.nv.constant0._Z15rms_norm_kernelILi7EEvPKvPK6__halfPvffiibbb,"a",@progbits
	.sectionflags	@""
	.align	4
.nv.constant0._Z15rms_norm_kernelILi7EEvPKvPK6__halfPvffiibbb:
	.zero		571


//--------------------- .nv.constant0._Z15rms_norm_kernelILi6EEvPKvPK6__halfPvffiibbb --------------------------
	.section	.nv.constant0._Z15rms_norm_kernelILi6EEvPKvPK6__halfPvffiibbb,"a",@progbits
	.sectionflags	@""
	.align	4
.nv.constant0._Z15rms_norm_kernelILi6EEvPKvPK6__halfPvffiibbb:
	.zero		571


//--------------------- .nv.constant0._Z15rms_norm_kernelILi5EEvPKvPK6__halfPvffiibbb --------------------------
	.section	.nv.constant0._Z15rms_norm_kernelILi5EEvPKvPK6__halfPvffiibbb,"a",@progbits
	.sectionflags	@""
	.align	4
.nv.constant0._Z15rms_norm_kernelILi5EEvPKvPK6__halfPvffiibbb:
	.zero		571


//--------------------- .nv.constant0._Z15rms_norm_kernelILi4EEvPKvPK6__halfPvffiibbb --------------------------
	.section	.nv.constant0._Z15rms_norm_kernelILi4EEvPKvPK6__halfPvffiibbb,"a",@progbits
	.sectionflags	@""
	.align	4
.nv.constant0._Z15rms_norm_kernelILi4EEvPKvPK6__halfPvffiibbb:
	.zero		571


//--------------------- .nv.constant0._Z15rms_norm_kernelILi3EEvPKvPK6__halfPvffiibbb --------------------------
	.section	.nv.constant0._Z15rms_norm_kernelILi3EEvPKvPK6__halfPvffiibbb,"a",@progbits
	.sectionflags	@""
	.align	4
.nv.constant0._Z15rms_norm_kernelILi3EEvPKvPK6__halfPvffiibbb:
	.zero		571


//--------------------- .nv.constant0._Z15rms_norm_kernelILi2EEvPKvPK6__halfPvffiibbb --------------------------
	.section	.nv.constant0._Z15rms_norm_kernelILi2EEvPKvPK6__halfPvffiibbb,"a",@progbits
	.sectionflags	@""
	.align	4
.nv.constant0._Z15rms_norm_kernelILi2EEvPKvPK6__halfPvffiibbb:
	.zero		571


//--------------------- .nv.constant0._Z15rms_norm_kernelILi1EEvPKvPK6__halfPvffiibbb --------------------------
	.section	.nv.constant0._Z15rms_norm_kernelILi1EEvPKvPK6__halfPvffiibbb,"a",@progbits
	.sectionflags	@""
	.align	4
.nv.constant0._Z15rms_norm_kernelILi1EEvPKvPK6__halfPvffiibbb:
	.zero		571


//--------------------- SYMBOLS --------------------------

	.type		.nv.reservedSmem.offset0,@object
	.size		.nv.reservedSmem.offset0,0x4
